//
// Generated by NVIDIA NVVM Compiler
//
// Compiler Build ID: CL-36424714
// Cuda compilation tools, release 13.0, V13.0.88
// Based on NVVM 20.0.0
//

.version 9.0
.target sm_100
.address_size 64

	// .globl	narrow_backward_scatter_add_kernel

.visible .entry narrow_backward_scatter_add_kernel(
	.param .u64 .ptr .align 1 narrow_backward_scatter_add_kernel_param_0,
	.param .u64 .ptr .align 1 narrow_backward_scatter_add_kernel_param_1,
	.param .u32 narrow_backward_scatter_add_kernel_param_2,
	.param .u64 .ptr .align 1 narrow_backward_scatter_add_kernel_param_3,
	.param .u64 .ptr .align 1 narrow_backward_scatter_add_kernel_param_4,
	.param .u64 .ptr .align 1 narrow_backward_scatter_add_kernel_param_5,
	.param .u32 narrow_backward_scatter_add_kernel_param_6,
	.param .u64 narrow_backward_scatter_add_kernel_param_7,
	.param .u64 narrow_backward_scatter_add_kernel_param_8,
	.param .u32 narrow_backward_scatter_add_kernel_param_9,
	.param .u64 narrow_backward_scatter_add_kernel_param_10
)
{
	.local .align 16 .b8 	__local_depot0[64];
	.reg .b64 	%SP;
	.reg .b64 	%SPL;
	.reg .pred 	%p<65>;
	.reg .b16 	%rs<67>;
	.reg .b32 	%r<172>;
	.reg .b32 	%f<6>;
	.reg .b64 	%rd<423>;

	mov.u64 	%SPL, __local_depot0;
	ld.param.u64 	%rd163, [narrow_backward_scatter_add_kernel_param_1];
	ld.param.u32 	%r46, [narrow_backward_scatter_add_kernel_param_2];
	ld.param.u64 	%rd166, [narrow_backward_scatter_add_kernel_param_3];
	ld.param.u64 	%rd167, [narrow_backward_scatter_add_kernel_param_4];
	ld.param.u32 	%r47, [narrow_backward_scatter_add_kernel_param_6];
	ld.param.u64 	%rd164, [narrow_backward_scatter_add_kernel_param_7];
	ld.param.u64 	%rd165, [narrow_backward_scatter_add_kernel_param_8];
	ld.param.u64 	%rd168, [narrow_backward_scatter_add_kernel_param_10];
	cvta.to.global.u64 	%rd1, %rd166;
	cvta.to.global.u64 	%rd2, %rd167;
	add.u64 	%rd3, %SPL, 0;
	mov.u32 	%r49, %ctaid.x;
	mov.u32 	%r50, %ntid.x;
	mov.u32 	%r51, %tid.x;
	mad.lo.s32 	%r52, %r49, %r50, %r51;
	cvt.u64.u32 	%rd4, %r52;
	setp.le.s64 	%p1, %rd168, %rd4;
	@%p1 bra 	$L__BB0_96;
	setp.lt.s32 	%p2, %r46, 1;
	mov.b64 	%rd413, 0;
	@%p2 bra 	$L__BB0_47;
	and.b32  	%r1, %r46, 7;
	setp.lt.u32 	%p3, %r46, 8;
	mov.u64 	%rd380, %rd4;
	mov.u32 	%r161, %r46;
	@%p3 bra 	$L__BB0_7;
	add.s32 	%r164, %r46, -4;
	and.b32  	%r53, %r46, 2147483640;
	neg.s32 	%r163, %r53;
	mov.u64 	%rd380, %rd4;
$L__BB0_4:
	.pragma "nounroll";
	add.s32 	%r19, %r164, 3;
	mul.wide.u32 	%rd171, %r19, 8;
	add.s64 	%rd172, %rd1, %rd171;
	ld.global.nc.u64 	%rd57, [%rd172];
	or.b64  	%rd173, %rd380, %rd57;
	and.b64  	%rd174, %rd173, -4294967296;
	setp.ne.s64 	%p4, %rd174, 0;
	@%p4 bra 	$L__BB0_50;
	cvt.u32.u64 	%r54, %rd57;
	cvt.u32.u64 	%r55, %rd380;
	div.u32 	%r56, %r55, %r54;
	mul.lo.s32 	%r57, %r56, %r54;
	sub.s32 	%r58, %r55, %r57;
	cvt.u64.u32 	%rd388, %r56;
	cvt.u64.u32 	%rd389, %r58;
	bra.uni 	$L__BB0_51;
$L__BB0_6:
	add.s32 	%r161, %r164, 4;
$L__BB0_7:
	setp.eq.s32 	%p13, %r1, 0;
	@%p13 bra 	$L__BB0_36;
	setp.lt.u32 	%p14, %r1, 4;
	@%p14 bra 	$L__BB0_22;
	add.s32 	%r6, %r161, -1;
	mul.wide.u32 	%rd227, %r6, 8;
	add.s64 	%rd228, %rd1, %rd227;
	ld.global.nc.u64 	%rd6, [%rd228];
	or.b64  	%rd229, %rd380, %rd6;
	and.b64  	%rd230, %rd229, -4294967296;
	setp.ne.s64 	%p15, %rd230, 0;
	@%p15 bra 	$L__BB0_11;
	cvt.u32.u64 	%r96, %rd6;
	cvt.u32.u64 	%r97, %rd380;
	div.u32 	%r98, %r97, %r96;
	mul.lo.s32 	%r99, %r98, %r96;
	sub.s32 	%r100, %r97, %r99;
	cvt.u64.u32 	%rd372, %r98;
	cvt.u64.u32 	%rd373, %r100;
	bra.uni 	$L__BB0_12;
$L__BB0_11:
	div.s64 	%rd372, %rd380, %rd6;
	mul.lo.s64 	%rd231, %rd372, %rd6;
	sub.s64 	%rd373, %rd380, %rd231;
$L__BB0_12:
	add.s64 	%rd233, %rd3, %rd227;
	st.local.u64 	[%rd233], %rd373;
	add.s32 	%r7, %r161, -2;
	mul.wide.u32 	%rd234, %r7, 8;
	add.s64 	%rd235, %rd1, %rd234;
	ld.global.nc.u64 	%rd13, [%rd235];
	or.b64  	%rd236, %rd372, %rd13;
	and.b64  	%rd237, %rd236, -4294967296;
	setp.ne.s64 	%p16, %rd237, 0;
	@%p16 bra 	$L__BB0_14;
	cvt.u32.u64 	%r101, %rd13;
	cvt.u32.u64 	%r102, %rd372;
	div.u32 	%r103, %r102, %r101;
	mul.lo.s32 	%r104, %r103, %r101;
	sub.s32 	%r105, %r102, %r104;
	cvt.u64.u32 	%rd374, %r103;
	cvt.u64.u32 	%rd375, %r105;
	bra.uni 	$L__BB0_15;
$L__BB0_14:
	div.s64 	%rd374, %rd372, %rd13;
	mul.lo.s64 	%rd238, %rd374, %rd13;
	sub.s64 	%rd375, %rd372, %rd238;
$L__BB0_15:
	add.s64 	%rd240, %rd3, %rd234;
	st.local.u64 	[%rd240], %rd375;
	add.s32 	%r8, %r161, -3;
	mul.wide.u32 	%rd241, %r8, 8;
	add.s64 	%rd242, %rd1, %rd241;
	ld.global.nc.u64 	%rd20, [%rd242];
	or.b64  	%rd243, %rd374, %rd20;
	and.b64  	%rd244, %rd243, -4294967296;
	setp.ne.s64 	%p17, %rd244, 0;
	@%p17 bra 	$L__BB0_17;
	cvt.u32.u64 	%r106, %rd20;
	cvt.u32.u64 	%r107, %rd374;
	div.u32 	%r108, %r107, %r106;
	mul.lo.s32 	%r109, %r108, %r106;
	sub.s32 	%r110, %r107, %r109;
	cvt.u64.u32 	%rd376, %r108;
	cvt.u64.u32 	%rd377, %r110;
	bra.uni 	$L__BB0_18;
$L__BB0_17:
	div.s64 	%rd376, %rd374, %rd20;
	mul.lo.s64 	%rd245, %rd376, %rd20;
	sub.s64 	%rd377, %rd374, %rd245;
$L__BB0_18:
	add.s64 	%rd247, %rd3, %rd241;
	st.local.u64 	[%rd247], %rd377;
	add.s32 	%r161, %r161, -4;
	mul.wide.u32 	%rd248, %r161, 8;
	add.s64 	%rd249, %rd1, %rd248;
	ld.global.nc.u64 	%rd27, [%rd249];
	or.b64  	%rd250, %rd376, %rd27;
	and.b64  	%rd251, %rd250, -4294967296;
	setp.ne.s64 	%p18, %rd251, 0;
	@%p18 bra 	$L__BB0_20;
	cvt.u32.u64 	%r111, %rd27;
	cvt.u32.u64 	%r112, %rd376;
	div.u32 	%r113, %r112, %r111;
	mul.lo.s32 	%r114, %r113, %r111;
	sub.s32 	%r115, %r112, %r114;
	cvt.u64.u32 	%rd380, %r113;
	cvt.u64.u32 	%rd379, %r115;
	bra.uni 	$L__BB0_21;
$L__BB0_20:
	div.s64 	%rd380, %rd376, %rd27;
	mul.lo.s64 	%rd252, %rd380, %rd27;
	sub.s64 	%rd379, %rd376, %rd252;
$L__BB0_21:
	add.s64 	%rd254, %rd3, %rd248;
	st.local.u64 	[%rd254], %rd379;
$L__BB0_22:
	and.b32  	%r11, %r46, 3;
	setp.eq.s32 	%p19, %r11, 0;
	@%p19 bra 	$L__BB0_36;
	setp.eq.s32 	%p20, %r11, 1;
	@%p20 bra 	$L__BB0_31;
	add.s32 	%r12, %r161, -1;
	mul.wide.u32 	%rd255, %r12, 8;
	add.s64 	%rd256, %rd1, %rd255;
	ld.global.nc.u64 	%rd35, [%rd256];
	or.b64  	%rd257, %rd380, %rd35;
	and.b64  	%rd258, %rd257, -4294967296;
	setp.ne.s64 	%p21, %rd258, 0;
	@%p21 bra 	$L__BB0_26;
	cvt.u32.u64 	%r116, %rd35;
	cvt.u32.u64 	%r117, %rd380;
	div.u32 	%r118, %r117, %r116;
	mul.lo.s32 	%r119, %r118, %r116;
	sub.s32 	%r120, %r117, %r119;
	cvt.u64.u32 	%rd381, %r118;
	cvt.u64.u32 	%rd382, %r120;
	bra.uni 	$L__BB0_27;
$L__BB0_26:
	div.s64 	%rd381, %rd380, %rd35;
	mul.lo.s64 	%rd259, %rd381, %rd35;
	sub.s64 	%rd382, %rd380, %rd259;
$L__BB0_27:
	add.s64 	%rd261, %rd3, %rd255;
	st.local.u64 	[%rd261], %rd382;
	add.s32 	%r161, %r161, -2;
	mul.wide.u32 	%rd262, %r161, 8;
	add.s64 	%rd263, %rd1, %rd262;
	ld.global.nc.u64 	%rd42, [%rd263];
	or.b64  	%rd264, %rd381, %rd42;
	and.b64  	%rd265, %rd264, -4294967296;
	setp.ne.s64 	%p22, %rd265, 0;
	@%p22 bra 	$L__BB0_29;
	cvt.u32.u64 	%r121, %rd42;
	cvt.u32.u64 	%r122, %rd381;
	div.u32 	%r123, %r122, %r121;
	mul.lo.s32 	%r124, %r123, %r121;
	sub.s32 	%r125, %r122, %r124;
	cvt.u64.u32 	%rd380, %r123;
	cvt.u64.u32 	%rd384, %r125;
	bra.uni 	$L__BB0_30;
$L__BB0_29:
	div.s64 	%rd380, %rd381, %rd42;
	mul.lo.s64 	%rd266, %rd380, %rd42;
	sub.s64 	%rd384, %rd381, %rd266;
$L__BB0_30:
	add.s64 	%rd268, %rd3, %rd262;
	st.local.u64 	[%rd268], %rd384;
$L__BB0_31:
	and.b32  	%r126, %r46, 1;
	setp.eq.b32 	%p23, %r126, 1;
	not.pred 	%p24, %p23;
	@%p24 bra 	$L__BB0_36;
	add.s32 	%r15, %r161, -1;
	mul.wide.u32 	%rd269, %r15, 8;
	add.s64 	%rd270, %rd1, %rd269;
	ld.global.nc.u64 	%rd50, [%rd270];
	or.b64  	%rd271, %rd380, %rd50;
	and.b64  	%rd272, %rd271, -4294967296;
	setp.ne.s64 	%p25, %rd272, 0;
	@%p25 bra 	$L__BB0_34;
	cvt.u32.u64 	%r127, %rd50;
	cvt.u32.u64 	%r128, %rd380;
	rem.u32 	%r129, %r128, %r127;
	cvt.u64.u32 	%rd386, %r129;
	bra.uni 	$L__BB0_35;
$L__BB0_34:
	rem.s64 	%rd386, %rd380, %rd50;
$L__BB0_35:
	add.s64 	%rd274, %rd3, %rd269;
	st.local.u64 	[%rd274], %rd386;
$L__BB0_36:
	setp.lt.u32 	%p26, %r46, 8;
	mov.b64 	%rd413, 0;
	mov.b32 	%r167, 0;
	@%p26 bra 	$L__BB0_39;
	neg.s32 	%r165, %r47;
	add.s64 	%rd405, %rd3, 32;
	add.s64 	%rd404, %rd2, 32;
	mov.b64 	%rd413, 0;
	mov.b32 	%r166, 0;
	and.b32  	%r167, %r46, 2147483640;
$L__BB0_38:
	.pragma "nounroll";
	ld.local.v2.u64 	{%rd278, %rd279}, [%rd405+-32];
	setp.eq.s32 	%p27, %r165, 0;
	selp.b64 	%rd280, %rd164, 0, %p27;
	add.s64 	%rd281, %rd278, %rd280;
	ld.global.nc.u64 	%rd282, [%rd404+-32];
	mad.lo.s64 	%rd283, %rd281, %rd282, %rd413;
	add.s32 	%r132, %r166, 1;
	setp.eq.s32 	%p28, %r132, %r47;
	selp.b64 	%rd284, %rd164, 0, %p28;
	add.s64 	%rd285, %rd279, %rd284;
	ld.global.nc.u64 	%rd286, [%rd404+-24];
	mad.lo.s64 	%rd287, %rd285, %rd286, %rd283;
	add.s32 	%r133, %r166, 2;
	ld.local.v2.u64 	{%rd288, %rd289}, [%rd405+-16];
	setp.eq.s32 	%p29, %r133, %r47;
	selp.b64 	%rd290, %rd164, 0, %p29;
	add.s64 	%rd291, %rd288, %rd290;
	ld.global.nc.u64 	%rd292, [%rd404+-16];
	mad.lo.s64 	%rd293, %rd291, %rd292, %rd287;
	add.s32 	%r134, %r166, 3;
	setp.eq.s32 	%p30, %r134, %r47;
	selp.b64 	%rd294, %rd164, 0, %p30;
	add.s64 	%rd295, %rd289, %rd294;
	ld.global.nc.u64 	%rd296, [%rd404+-8];
	mad.lo.s64 	%rd297, %rd295, %rd296, %rd293;
	add.s32 	%r135, %r166, 4;
	ld.local.v2.u64 	{%rd298, %rd299}, [%rd405];
	setp.eq.s32 	%p31, %r135, %r47;
	selp.b64 	%rd300, %rd164, 0, %p31;
	add.s64 	%rd301, %rd298, %rd300;
	ld.global.nc.u64 	%rd302, [%rd404];
	mad.lo.s64 	%rd303, %rd301, %rd302, %rd297;
	add.s32 	%r136, %r166, 5;
	setp.eq.s32 	%p32, %r136, %r47;
	selp.b64 	%rd304, %rd164, 0, %p32;
	add.s64 	%rd305, %rd299, %rd304;
	ld.global.nc.u64 	%rd306, [%rd404+8];
	mad.lo.s64 	%rd307, %rd305, %rd306, %rd303;
	add.s32 	%r137, %r166, 6;
	ld.local.v2.u64 	{%rd308, %rd309}, [%rd405+16];
	setp.eq.s32 	%p33, %r137, %r47;
	selp.b64 	%rd310, %rd164, 0, %p33;
	add.s64 	%rd311, %rd308, %rd310;
	ld.global.nc.u64 	%rd312, [%rd404+16];
	mad.lo.s64 	%rd313, %rd311, %rd312, %rd307;
	add.s32 	%r138, %r166, 7;
	setp.eq.s32 	%p34, %r138, %r47;
	selp.b64 	%rd314, %rd164, 0, %p34;
	add.s64 	%rd315, %rd309, %rd314;
	ld.global.nc.u64 	%rd316, [%rd404+24];
	mad.lo.s64 	%rd413, %rd315, %rd316, %rd313;
	add.s32 	%r166, %r166, 8;
	add.s32 	%r165, %r165, 8;
	add.s64 	%rd405, %rd405, 64;
	add.s64 	%rd404, %rd404, 64;
	setp.ne.s32 	%p35, %r166, %r167;
	@%p35 bra 	$L__BB0_38;
$L__BB0_39:
	setp.eq.s32 	%p36, %r1, 0;
	@%p36 bra 	$L__BB0_47;
	setp.lt.u32 	%p37, %r1, 4;
	@%p37 bra 	$L__BB0_42;
	mul.wide.u32 	%rd318, %r167, 8;
	add.s64 	%rd319, %rd3, %rd318;
	ld.local.u64 	%rd320, [%rd319];
	setp.eq.s32 	%p38, %r167, %r47;
	selp.b64 	%rd321, %rd164, 0, %p38;
	add.s64 	%rd322, %rd320, %rd321;
	add.s64 	%rd323, %rd2, %rd318;
	ld.global.nc.u64 	%rd324, [%rd323];
	mad.lo.s64 	%rd325, %rd322, %rd324, %rd413;
	add.s32 	%r139, %r167, 1;
	ld.local.u64 	%rd326, [%rd319+8];
	setp.eq.s32 	%p39, %r139, %r47;
	selp.b64 	%rd327, %rd164, 0, %p39;
	add.s64 	%rd328, %rd326, %rd327;
	ld.global.nc.u64 	%rd329, [%rd323+8];
	mad.lo.s64 	%rd330, %rd328, %rd329, %rd325;
	add.s32 	%r140, %r167, 2;
	ld.local.u64 	%rd331, [%rd319+16];
	setp.eq.s32 	%p40, %r140, %r47;
	selp.b64 	%rd332, %rd164, 0, %p40;
	add.s64 	%rd333, %rd331, %rd332;
	ld.global.nc.u64 	%rd334, [%rd323+16];
	mad.lo.s64 	%rd335, %rd333, %rd334, %rd330;
	add.s32 	%r141, %r167, 3;
	ld.local.u64 	%rd336, [%rd319+24];
	setp.eq.s32 	%p41, %r141, %r47;
	selp.b64 	%rd337, %rd164, 0, %p41;
	add.s64 	%rd338, %rd336, %rd337;
	ld.global.nc.u64 	%rd339, [%rd323+24];
	mad.lo.s64 	%rd413, %rd338, %rd339, %rd335;
	add.s32 	%r167, %r167, 4;
$L__BB0_42:
	and.b32  	%r35, %r46, 3;
	setp.eq.s32 	%p42, %r35, 0;
	@%p42 bra 	$L__BB0_47;
	setp.eq.s32 	%p43, %r35, 1;
	@%p43 bra 	$L__BB0_45;
	mul.wide.u32 	%rd341, %r167, 8;
	add.s64 	%rd342, %rd3, %rd341;
	ld.local.u64 	%rd343, [%rd342];
	setp.eq.s32 	%p44, %r167, %r47;
	selp.b64 	%rd344, %rd164, 0, %p44;
	add.s64 	%rd345, %rd343, %rd344;
	add.s64 	%rd346, %rd2, %rd341;
	ld.global.nc.u64 	%rd347, [%rd346];
	mad.lo.s64 	%rd348, %rd345, %rd347, %rd413;
	add.s32 	%r142, %r167, 1;
	ld.local.u64 	%rd349, [%rd342+8];
	setp.eq.s32 	%p45, %r142, %r47;
	selp.b64 	%rd350, %rd164, 0, %p45;
	add.s64 	%rd351, %rd349, %rd350;
	ld.global.nc.u64 	%rd352, [%rd346+8];
	mad.lo.s64 	%rd413, %rd351, %rd352, %rd348;
	add.s32 	%r167, %r167, 2;
$L__BB0_45:
	and.b32  	%r143, %r46, 1;
	setp.eq.b32 	%p46, %r143, 1;
	not.pred 	%p47, %p46;
	@%p47 bra 	$L__BB0_47;
	mul.wide.u32 	%rd353, %r167, 8;
	add.s64 	%rd354, %rd3, %rd353;
	ld.local.u64 	%rd355, [%rd354];
	setp.eq.s32 	%p48, %r167, %r47;
	selp.b64 	%rd356, %rd164, 0, %p48;
	add.s64 	%rd357, %rd355, %rd356;
	add.s64 	%rd358, %rd2, %rd353;
	ld.global.nc.u64 	%rd359, [%rd358];
	mad.lo.s64 	%rd413, %rd357, %rd359, %rd413;
$L__BB0_47:
	ld.param.u32 	%r155, [narrow_backward_scatter_add_kernel_param_9];
	ld.param.u64 	%rd370, [narrow_backward_scatter_add_kernel_param_0];
	mul.lo.s64 	%rd129, %rd165, %rd4;
	cvta.to.global.u64 	%rd130, %rd370;
	add.s64 	%rd131, %rd130, %rd129;
	mul.lo.s64 	%rd132, %rd413, %rd165;
	cvta.to.global.u64 	%rd133, %rd163;
	add.s64 	%rd134, %rd133, %rd132;
	add.s64 	%rd135, %rd163, %rd132;
	setp.gt.s32 	%p49, %r155, 1;
	@%p49 bra 	$L__BB0_75;
	ld.param.u32 	%r158, [narrow_backward_scatter_add_kernel_param_9];
	setp.eq.s32 	%p52, %r158, 0;
	@%p52 bra 	$L__BB0_49;
	bra.uni 	$L__BB0_73;
$L__BB0_49:
	ld.global.nc.f32 	%f4, [%rd131];
	atom.global.add.f32 	%f5, [%rd134], %f4;
	bra.uni 	$L__BB0_96;
$L__BB0_50:
	div.s64 	%rd388, %rd380, %rd57;
	mul.lo.s64 	%rd175, %rd388, %rd57;
	sub.s64 	%rd389, %rd380, %rd175;
$L__BB0_51:
	add.s64 	%rd177, %rd3, %rd171;
	st.local.u64 	[%rd177], %rd389;
	add.s32 	%r20, %r164, 2;
	mul.wide.u32 	%rd178, %r20, 8;
	add.s64 	%rd179, %rd1, %rd178;
	ld.global.nc.u64 	%rd64, [%rd179];
	or.b64  	%rd180, %rd388, %rd64;
	and.b64  	%rd181, %rd180, -4294967296;
	setp.ne.s64 	%p5, %rd181, 0;
	@%p5 bra 	$L__BB0_53;
	cvt.u32.u64 	%r59, %rd64;
	cvt.u32.u64 	%r60, %rd388;
	div.u32 	%r61, %r60, %r59;
	mul.lo.s32 	%r62, %r61, %r59;
	sub.s32 	%r63, %r60, %r62;
	cvt.u64.u32 	%rd390, %r61;
	cvt.u64.u32 	%rd391, %r63;
	bra.uni 	$L__BB0_54;
$L__BB0_53:
	div.s64 	%rd390, %rd388, %rd64;
	mul.lo.s64 	%rd182, %rd390, %rd64;
	sub.s64 	%rd391, %rd388, %rd182;
$L__BB0_54:
	add.s64 	%rd184, %rd3, %rd178;
	st.local.u64 	[%rd184], %rd391;
	add.s32 	%r21, %r164, 1;
	mul.wide.u32 	%rd185, %r21, 8;
	add.s64 	%rd186, %rd1, %rd185;
	ld.global.nc.u64 	%rd71, [%rd186];
	or.b64  	%rd187, %rd390, %rd71;
	and.b64  	%rd188, %rd187, -4294967296;
	setp.ne.s64 	%p6, %rd188, 0;
	@%p6 bra 	$L__BB0_56;
	cvt.u32.u64 	%r64, %rd71;
	cvt.u32.u64 	%r65, %rd390;
	div.u32 	%r66, %r65, %r64;
	mul.lo.s32 	%r67, %r66, %r64;
	sub.s32 	%r68, %r65, %r67;
	cvt.u64.u32 	%rd392, %r66;
	cvt.u64.u32 	%rd393, %r68;
	bra.uni 	$L__BB0_57;
$L__BB0_56:
	div.s64 	%rd392, %rd390, %rd71;
	mul.lo.s64 	%rd189, %rd392, %rd71;
	sub.s64 	%rd393, %rd390, %rd189;
$L__BB0_57:
	add.s64 	%rd191, %rd3, %rd185;
	st.local.u64 	[%rd191], %rd393;
	mul.wide.u32 	%rd192, %r164, 8;
	add.s64 	%rd193, %rd1, %rd192;
	ld.global.nc.u64 	%rd78, [%rd193];
	or.b64  	%rd194, %rd392, %rd78;
	and.b64  	%rd195, %rd194, -4294967296;
	setp.ne.s64 	%p7, %rd195, 0;
	@%p7 bra 	$L__BB0_59;
	cvt.u32.u64 	%r69, %rd78;
	cvt.u32.u64 	%r70, %rd392;
	div.u32 	%r71, %r70, %r69;
	mul.lo.s32 	%r72, %r71, %r69;
	sub.s32 	%r73, %r70, %r72;
	cvt.u64.u32 	%rd394, %r71;
	cvt.u64.u32 	%rd395, %r73;
	bra.uni 	$L__BB0_60;
$L__BB0_59:
	div.s64 	%rd394, %rd392, %rd78;
	mul.lo.s64 	%rd196, %rd394, %rd78;
	sub.s64 	%rd395, %rd392, %rd196;
$L__BB0_60:
	add.s64 	%rd198, %rd3, %rd192;
	st.local.u64 	[%rd198], %rd395;
	add.s32 	%r22, %r164, -1;
	mul.wide.u32 	%rd199, %r22, 8;
	add.s64 	%rd200, %rd1, %rd199;
	ld.global.nc.u64 	%rd85, [%rd200];
	or.b64  	%rd201, %rd394, %rd85;
	and.b64  	%rd202, %rd201, -4294967296;
	setp.ne.s64 	%p8, %rd202, 0;
	@%p8 bra 	$L__BB0_62;
	cvt.u32.u64 	%r74, %rd85;
	cvt.u32.u64 	%r75, %rd394;
	div.u32 	%r76, %r75, %r74;
	mul.lo.s32 	%r77, %r76, %r74;
	sub.s32 	%r78, %r75, %r77;
	cvt.u64.u32 	%rd396, %r76;
	cvt.u64.u32 	%rd397, %r78;
	bra.uni 	$L__BB0_63;
$L__BB0_62:
	div.s64 	%rd396, %rd394, %rd85;
	mul.lo.s64 	%rd203, %rd396, %rd85;
	sub.s64 	%rd397, %rd394, %rd203;
$L__BB0_63:
	add.s64 	%rd205, %rd3, %rd199;
	st.local.u64 	[%rd205], %rd397;
	add.s32 	%r23, %r164, -2;
	mul.wide.u32 	%rd206, %r23, 8;
	add.s64 	%rd207, %rd1, %rd206;
	ld.global.nc.u64 	%rd92, [%rd207];
	or.b64  	%rd208, %rd396, %rd92;
	and.b64  	%rd209, %rd208, -4294967296;
	setp.ne.s64 	%p9, %rd209, 0;
	@%p9 bra 	$L__BB0_65;
	cvt.u32.u64 	%r79, %rd92;
	cvt.u32.u64 	%r80, %rd396;
	div.u32 	%r81, %r80, %r79;
	mul.lo.s32 	%r82, %r81, %r79;
	sub.s32 	%r83, %r80, %r82;
	cvt.u64.u32 	%rd398, %r81;
	cvt.u64.u32 	%rd399, %r83;
	bra.uni 	$L__BB0_66;
$L__BB0_65:
	div.s64 	%rd398, %rd396, %rd92;
	mul.lo.s64 	%rd210, %rd398, %rd92;
	sub.s64 	%rd399, %rd396, %rd210;
$L__BB0_66:
	add.s64 	%rd212, %rd3, %rd206;
	st.local.u64 	[%rd212], %rd399;
	add.s32 	%r24, %r164, -3;
	mul.wide.u32 	%rd213, %r24, 8;
	add.s64 	%rd214, %rd1, %rd213;
	ld.global.nc.u64 	%rd99, [%rd214];
	or.b64  	%rd215, %rd398, %rd99;
	and.b64  	%rd216, %rd215, -4294967296;
	setp.ne.s64 	%p10, %rd216, 0;
	@%p10 bra 	$L__BB0_68;
	cvt.u32.u64 	%r84, %rd99;
	cvt.u32.u64 	%r85, %rd398;
	div.u32 	%r86, %r85, %r84;
	mul.lo.s32 	%r87, %r86, %r84;
	sub.s32 	%r88, %r85, %r87;
	cvt.u64.u32 	%rd400, %r86;
	cvt.u64.u32 	%rd401, %r88;
	bra.uni 	$L__BB0_69;
$L__BB0_68:
	div.s64 	%rd400, %rd398, %rd99;
	mul.lo.s64 	%rd217, %rd400, %rd99;
	sub.s64 	%rd401, %rd398, %rd217;
$L__BB0_69:
	add.s64 	%rd219, %rd3, %rd213;
	st.local.u64 	[%rd219], %rd401;
	add.s32 	%r89, %r164, -4;
	mul.wide.u32 	%rd220, %r89, 8;
	add.s64 	%rd221, %rd1, %rd220;
	ld.global.nc.u64 	%rd106, [%rd221];
	or.b64  	%rd222, %rd400, %rd106;
	and.b64  	%rd223, %rd222, -4294967296;
	setp.ne.s64 	%p11, %rd223, 0;
	@%p11 bra 	$L__BB0_71;
	cvt.u32.u64 	%r90, %rd106;
	cvt.u32.u64 	%r91, %rd400;
	div.u32 	%r92, %r91, %r90;
	mul.lo.s32 	%r93, %r92, %r90;
	sub.s32 	%r94, %r91, %r93;
	cvt.u64.u32 	%rd380, %r92;
	cvt.u64.u32 	%rd403, %r94;
	bra.uni 	$L__BB0_72;
$L__BB0_71:
	div.s64 	%rd380, %rd400, %rd106;
	mul.lo.s64 	%rd224, %rd380, %rd106;
	sub.s64 	%rd403, %rd400, %rd224;
$L__BB0_72:
	add.s64 	%rd226, %rd3, %rd220;
	st.local.u64 	[%rd226], %rd403;
	add.s32 	%r164, %r164, -8;
	add.s32 	%r163, %r163, 8;
	setp.eq.s32 	%p12, %r163, 0;
	@%p12 bra 	$L__BB0_6;
	bra.uni 	$L__BB0_4;
$L__BB0_73:
	ld.param.u32 	%r159, [narrow_backward_scatter_add_kernel_param_9];
	setp.eq.s32 	%p53, %r159, 1;
	@%p53 bra 	$L__BB0_74;
	bra.uni 	$L__BB0_77;
$L__BB0_74:
	ld.global.nc.u16 	%rs8, [%rd131];
	// begin inline asm
	{ atom.add.noftz.f16 %rs7,[%rd135],%rs8; }

	// end inline asm
	bra.uni 	$L__BB0_96;
$L__BB0_75:
	ld.param.u32 	%r156, [narrow_backward_scatter_add_kernel_param_9];
	setp.eq.s32 	%p50, %r156, 2;
	@%p50 bra 	$L__BB0_91;
	ld.param.u32 	%r157, [narrow_backward_scatter_add_kernel_param_9];
	setp.eq.s32 	%p51, %r157, 3;
	@%p51 bra 	$L__BB0_90;
$L__BB0_77:
	setp.lt.s64 	%p56, %rd165, 1;
	@%p56 bra 	$L__BB0_96;
	and.b64  	%rd136, %rd165, 15;
	setp.lt.u64 	%p57, %rd165, 16;
	mov.b64 	%rd417, 0;
	@%p57 bra 	$L__BB0_81;
	and.b64  	%rd417, %rd165, 9223372036854775792;
	add.s64 	%rd362, %rd129, %rd130;
	add.s64 	%rd416, %rd362, 7;
	add.s64 	%rd363, %rd132, %rd133;
	add.s64 	%rd414, %rd363, 7;
	mov.u64 	%rd415, %rd417;
$L__BB0_80:
	.pragma "nounroll";
	ld.global.nc.u8 	%rs9, [%rd416+-7];
	cvt.u16.u8 	%rs10, %rs9;
	st.global.u8 	[%rd414+-7], %rs10;
	ld.global.nc.u8 	%rs11, [%rd416+-6];
	cvt.u16.u8 	%rs12, %rs11;
	st.global.u8 	[%rd414+-6], %rs12;
	ld.global.nc.u8 	%rs13, [%rd416+-5];
	cvt.u16.u8 	%rs14, %rs13;
	st.global.u8 	[%rd414+-5], %rs14;
	ld.global.nc.u8 	%rs15, [%rd416+-4];
	cvt.u16.u8 	%rs16, %rs15;
	st.global.u8 	[%rd414+-4], %rs16;
	ld.global.nc.u8 	%rs17, [%rd416+-3];
	cvt.u16.u8 	%rs18, %rs17;
	st.global.u8 	[%rd414+-3], %rs18;
	ld.global.nc.u8 	%rs19, [%rd416+-2];
	cvt.u16.u8 	%rs20, %rs19;
	st.global.u8 	[%rd414+-2], %rs20;
	ld.global.nc.u8 	%rs21, [%rd416+-1];
	cvt.u16.u8 	%rs22, %rs21;
	st.global.u8 	[%rd414+-1], %rs22;
	ld.global.nc.u8 	%rs23, [%rd416];
	cvt.u16.u8 	%rs24, %rs23;
	st.global.u8 	[%rd414], %rs24;
	ld.global.nc.u8 	%rs25, [%rd416+1];
	cvt.u16.u8 	%rs26, %rs25;
	st.global.u8 	[%rd414+1], %rs26;
	ld.global.nc.u8 	%rs27, [%rd416+2];
	cvt.u16.u8 	%rs28, %rs27;
	st.global.u8 	[%rd414+2], %rs28;
	ld.global.nc.u8 	%rs29, [%rd416+3];
	cvt.u16.u8 	%rs30, %rs29;
	st.global.u8 	[%rd414+3], %rs30;
	ld.global.nc.u8 	%rs31, [%rd416+4];
	cvt.u16.u8 	%rs32, %rs31;
	st.global.u8 	[%rd414+4], %rs32;
	ld.global.nc.u8 	%rs33, [%rd416+5];
	cvt.u16.u8 	%rs34, %rs33;
	st.global.u8 	[%rd414+5], %rs34;
	ld.global.nc.u8 	%rs35, [%rd416+6];
	cvt.u16.u8 	%rs36, %rs35;
	st.global.u8 	[%rd414+6], %rs36;
	ld.global.nc.u8 	%rs37, [%rd416+7];
	cvt.u16.u8 	%rs38, %rs37;
	st.global.u8 	[%rd414+7], %rs38;
	ld.global.nc.u8 	%rs39, [%rd416+8];
	cvt.u16.u8 	%rs40, %rs39;
	st.global.u8 	[%rd414+8], %rs40;
	add.s64 	%rd416, %rd416, 16;
	add.s64 	%rd415, %rd415, -16;
	add.s64 	%rd414, %rd414, 16;
	setp.ne.s64 	%p58, %rd415, 0;
	@%p58 bra 	$L__BB0_80;
$L__BB0_81:
	setp.eq.s64 	%p59, %rd136, 0;
	@%p59 bra 	$L__BB0_96;
	and.b64  	%rd148, %rd165, 7;
	setp.lt.u64 	%p60, %rd136, 8;
	@%p60 bra 	$L__BB0_84;
	add.s64 	%rd364, %rd131, %rd417;
	ld.global.nc.u8 	%rs41, [%rd364];
	cvt.u16.u8 	%rs42, %rs41;
	add.s64 	%rd365, %rd134, %rd417;
	st.global.u8 	[%rd365], %rs42;
	ld.global.nc.u8 	%rs43, [%rd364+1];
	cvt.u16.u8 	%rs44, %rs43;
	st.global.u8 	[%rd365+1], %rs44;
	ld.global.nc.u8 	%rs45, [%rd364+2];
	cvt.u16.u8 	%rs46, %rs45;
	st.global.u8 	[%rd365+2], %rs46;
	ld.global.nc.u8 	%rs47, [%rd364+3];
	cvt.u16.u8 	%rs48, %rs47;
	st.global.u8 	[%rd365+3], %rs48;
	ld.global.nc.u8 	%rs49, [%rd364+4];
	cvt.u16.u8 	%rs50, %rs49;
	st.global.u8 	[%rd365+4], %rs50;
	ld.global.nc.u8 	%rs51, [%rd364+5];
	cvt.u16.u8 	%rs52, %rs51;
	st.global.u8 	[%rd365+5], %rs52;
	ld.global.nc.u8 	%rs53, [%rd364+6];
	cvt.u16.u8 	%rs54, %rs53;
	st.global.u8 	[%rd365+6], %rs54;
	ld.global.nc.u8 	%rs55, [%rd364+7];
	cvt.u16.u8 	%rs56, %rs55;
	st.global.u8 	[%rd365+7], %rs56;
	add.s64 	%rd417, %rd417, 8;
$L__BB0_84:
	setp.eq.s64 	%p61, %rd148, 0;
	@%p61 bra 	$L__BB0_96;
	and.b64  	%rd420, %rd165, 3;
	setp.lt.u64 	%p62, %rd148, 4;
	@%p62 bra 	$L__BB0_87;
	add.s64 	%rd366, %rd131, %rd417;
	ld.global.nc.u8 	%rs57, [%rd366];
	cvt.u16.u8 	%rs58, %rs57;
	add.s64 	%rd367, %rd134, %rd417;
	st.global.u8 	[%rd367], %rs58;
	ld.global.nc.u8 	%rs59, [%rd366+1];
	cvt.u16.u8 	%rs60, %rs59;
	st.global.u8 	[%rd367+1], %rs60;
	ld.global.nc.u8 	%rs61, [%rd366+2];
	cvt.u16.u8 	%rs62, %rs61;
	st.global.u8 	[%rd367+2], %rs62;
	ld.global.nc.u8 	%rs63, [%rd366+3];
	cvt.u16.u8 	%rs64, %rs63;
	st.global.u8 	[%rd367+3], %rs64;
	add.s64 	%rd417, %rd417, 4;
$L__BB0_87:
	setp.eq.s64 	%p63, %rd420, 0;
	@%p63 bra 	$L__BB0_96;
	add.s64 	%rd368, %rd417, %rd132;
	add.s64 	%rd422, %rd133, %rd368;
	add.s64 	%rd369, %rd417, %rd129;
	add.s64 	%rd421, %rd130, %rd369;
$L__BB0_89:
	.pragma "nounroll";
	ld.global.nc.u8 	%rs65, [%rd421];
	cvt.u16.u8 	%rs66, %rs65;
	st.global.u8 	[%rd422], %rs66;
	add.s64 	%rd422, %rd422, 1;
	add.s64 	%rd421, %rd421, 1;
	add.s64 	%rd420, %rd420, -1;
	setp.ne.s64 	%p64, %rd420, 0;
	@%p64 bra 	$L__BB0_89;
	bra.uni 	$L__BB0_96;
$L__BB0_90:
	ld.global.nc.u32 	%r144, [%rd131];
	atom.global.add.u32 	%r145, [%rd134], %r144;
	bra.uni 	$L__BB0_96;
$L__BB0_91:
	and.b64  	%rd140, %rd135, -4;
	cvt.u16.u64 	%rs2, %rd135;
	shr.u16 	%rs3, %rs2, 1;
	and.b16  	%rs1, %rs3, 1;
	ld.u32 	%r170, [%rd140];
	shl.b16 	%rs4, %rs2, 3;
	and.b16  	%rs5, %rs4, 16;
	cvt.u32.u16 	%r39, %rs5;
	ld.global.nc.u16 	%rs6, [%rd131];
	cvt.u32.u16 	%r146, %rs6;
	shl.b32 	%r147, %r146, 16;
	mov.b32 	%f1, %r147;
$L__BB0_92:
	setp.eq.s16 	%p54, %rs1, 0;
	shr.u32 	%r148, %r170, %r39;
	shl.b32 	%r149, %r148, 16;
	mov.b32 	%f2, %r149;
	add.f32 	%f3, %f1, %f2;
	mov.b32 	%r150, %f3;
	add.s32 	%r41, %r150, 32768;
	@%p54 bra 	$L__BB0_94;
	and.b32  	%r151, %r41, -65536;
	and.b32  	%r152, %r170, 65535;
	or.b32  	%r171, %r151, %r152;
	bra.uni 	$L__BB0_95;
$L__BB0_94:
	shr.u32 	%r153, %r41, 16;
	and.b32  	%r154, %r170, -65536;
	or.b32  	%r171, %r153, %r154;
$L__BB0_95:
	atom.relaxed.cas.b32 	%r45, [%rd140], %r170, %r171;
	setp.eq.s32 	%p55, %r45, %r170;
	mov.u32 	%r170, %r45;
	@%p55 bra 	$L__BB0_96;
	bra.uni 	$L__BB0_92;
$L__BB0_96:
	ret;

}


// ===== COMPILED SASS (sm_100) =====

	.target	sm_100

	.elftype	@"ET_EXEC"


//--------------------- .note.nv.tkinfo           --------------------------
	.section	.note.nv.tkinfo,"",@"SHT_NOTE"
	.sectionflags	@"SHF_NOTE_NV_TKINFO"
	.tkinfo
        /*0018*/ 	.word	0x00000002
        /*0030*/ 	.string	""
        /*0030*/ 	.string	"ptxas"
        /*0030*/ 	.string	"Cuda compilation tools, release 13.0, V13.0.88"
        /*0030*/ 	.string	"Build cuda_13.0.r13.0/compiler.36424714_0"
        /*0030*/ 	.string	"-arch sm_100 -m 64 "



//--------------------- .note.nv.cuinfo           --------------------------
	.section	.note.nv.cuinfo,"",@"SHT_NOTE"
	.sectionflags	@"SHF_NOTE_NV_CUINFO"
        /*0018*/ 	.short	0x0002
        /*001a*/ 	.short	0x0064
        /*001c*/ 	.short	0x0082
	.zero		2


//--------------------- .nv.info                  --------------------------
	.section	.nv.info,"",@"SHT_CUDA_INFO"
	.align	4


	//----- nvinfo : EIATTR_REGCOUNT
	.align		4
        /*0000*/ 	.byte	0x04, 0x2f
        /*0002*/ 	.short	(.L_1 - .L_0)
	.align		4
.L_0:
        /*0004*/ 	.word	index@(narrow_backward_scatter_add_kernel)
        /*0008*/ 	.word	0x00000020


	//----- nvinfo : EIATTR_FRAME_SIZE
	.align		4
.L_1:
        /*000c*/ 	.byte	0x04, 0x11
        /*000e*/ 	.short	(.L_3 - .L_2)
	.align		4
.L_2:
        /*0010*/ 	.word	index@($__internal_1_$__cuda_sm20_rem_s64)
        /*0014*/ 	.word	0x00000040


	//----- nvinfo : EIATTR_FRAME_SIZE
	.align		4
.L_3:
        /*0018*/ 	.byte	0x04, 0x11
        /*001a*/ 	.short	(.L_5 - .L_4)
	.align		4
.L_4:
        /*001c*/ 	.word	index@($__internal_0_$__cuda_sm20_div_s64)
        /*0020*/ 	.word	0x00000040


	//----- nvinfo : EIATTR_FRAME_SIZE
	.align		4
.L_5:
        /*0024*/ 	.byte	0x04, 0x11
        /*0026*/ 	.short	(.L_7 - .L_6)
	.align		4
.L_6:
        /*0028*/ 	.word	index@(narrow_backward_scatter_add_kernel)
        /*002c*/ 	.word	0x00000040


	//----- nvinfo : EIATTR_MIN_STACK_SIZE
	.align		4
.L_7:
        /*0030*/ 	.byte	0x04, 0x12
        /*0032*/ 	.short	(.L_9 - .L_8)
	.align		4
.L_8:
        /*0034*/ 	.word	index@(narrow_backward_scatter_add_kernel)
        /*0038*/ 	.word	0x00000040
.L_9:


//--------------------- .nv.compat                --------------------------
	.section	.nv.compat,"",@"SHT_CUDA_COMPAT_INFO"
	.align	4
        /*0000*/ 	.byte	0x02, 0x09, 0x00, 0x00, 0x02, 0x02, 0x01, 0x00, 0x02, 0x05, 0x05, 0x00, 0x03, 0x07, 0x01, 0x01
        /*0010*/ 	.byte	0x02, 0x03, 0x00, 0x00, 0x02, 0x06, 0x01, 0x00, 0x04, 0x0b, 0x08, 0x00, 0x09, 0x00, 0x00, 0x00
        /*0020*/ 	.byte	0x00, 0x00, 0x00, 0x00


//--------------------- .nv.info.narrow_backward_scatter_add_kernel --------------------------
	.section	.nv.info.narrow_backward_scatter_add_kernel,"",@"SHT_CUDA_INFO"
	.sectionflags	@""
	.align	4


	//----- nvinfo : EIATTR_CUDA_API_VERSION
	.align		4
        /*0000*/ 	.byte	0x04, 0x37
        /*0002*/ 	.short	(.L_11 - .L_10)
.L_10:
        /*0004*/ 	.word	0x00000082


	//----- nvinfo : EIATTR_KPARAM_INFO
	.align		4
.L_11:
        /*0008*/ 	.byte	0x04, 0x17
        /*000a*/ 	.short	(.L_13 - .L_12)
.L_12:
        /*000c*/ 	.word	0x00000000
        /*0010*/ 	.short	0x000a
        /*0012*/ 	.short	0x0050
        /*0014*/ 	.byte	0x00, 0xf0, 0x21, 0x00


	//----- nvinfo : EIATTR_KPARAM_INFO
	.align		4
.L_13:
        /*0018*/ 	.byte	0x04, 0x17
        /*001a*/ 	.short	(.L_15 - .L_14)
.L_14:
        /*001c*/ 	.word	0x00000000
        /*0020*/ 	.short	0x0009
        /*0022*/ 	.short	0x0048
        /*0024*/ 	.byte	0x00, 0xf0, 0x11, 0x00


	//----- nvinfo : EIATTR_KPARAM_INFO
	.align		4
.L_15:
        /*0028*/ 	.byte	0x04, 0x17
        /*002a*/ 	.short	(.L_17 - .L_16)
.L_16:
        /*002c*/ 	.word	0x00000000
        /*0030*/ 	.short	0x0008
        /*0032*/ 	.short	0x0040
        /*0034*/ 	.byte	0x00, 0xf0, 0x21, 0x00


	//----- nvinfo : EIATTR_KPARAM_INFO
	.align		4
.L_17:
        /*0038*/ 	.byte	0x04, 0x17
        /*003a*/ 	.short	(.L_19 - .L_18)
.L_18:
        /*003c*/ 	.word	0x00000000
        /*0040*/ 	.short	0x0007
        /*0042*/ 	.short	0x0038
        /*0044*/ 	.byte	0x00, 0xf0, 0x21, 0x00


	//----- nvinfo : EIATTR_KPARAM_INFO
	.align		4
.L_19:
        /*0048*/ 	.byte	0x04, 0x17
        /*004a*/ 	.short	(.L_21 - .L_20)
.L_20:
        /*004c*/ 	.word	0x00000000
        /*0050*/ 	.short	0x0006
        /*0052*/ 	.short	0x0030
        /*0054*/ 	.byte	0x00, 0xf0, 0x11, 0x00


	//----- nvinfo : EIATTR_KPARAM_INFO
	.align		4
.L_21:
        /*0058*/ 	.byte	0x04, 0x17
        /*005a*/ 	.short	(.L_23 - .L_22)
.L_22:
        /*005c*/ 	.word	0x00000000
        /*0060*/ 	.short	0x0005
        /*0062*/ 	.short	0x0028
        /*0064*/ 	.byte	0x00, 0xf5, 0x21, 0x00


	//----- nvinfo : EIATTR_KPARAM_INFO
	.align		4
.L_23:
        /*0068*/ 	.byte	0x04, 0x17
        /*006a*/ 	.short	(.L_25 - .L_24)
.L_24:
        /*006c*/ 	.word	0x00000000
        /*0070*/ 	.short	0x0004
        /*0072*/ 	.short	0x0020
        /*0074*/ 	.byte	0x00, 0xf5, 0x21, 0x00


	//----- nvinfo : EIATTR_KPARAM_INFO
	.align		4
.L_25:
        /*0078*/ 	.byte	0x04, 0x17
        /*007a*/ 	.short	(.L_27 - .L_26)
.L_26:
        /*007c*/ 	.word	0x00000000
        /*0080*/ 	.short	0x0003
        /*0082*/ 	.short	0x0018
        /*0084*/ 	.byte	0x00, 0xf5, 0x21, 0x00


	//----- nvinfo : EIATTR_KPARAM_INFO
	.align		4
.L_27:
        /*0088*/ 	.byte	0x04, 0x17
        /*008a*/ 	.short	(.L_29 - .L_28)
.L_28:
        /*008c*/ 	.word	0x00000000
        /*0090*/ 	.short	0x0002
        /*0092*/ 	.short	0x0010
        /*0094*/ 	.byte	0x00, 0xf0, 0x11, 0x00


	//----- nvinfo : EIATTR_KPARAM_INFO
	.align		4
.L_29:
        /*0098*/ 	.byte	0x04, 0x17
        /*009a*/ 	.short	(.L_31 - .L_30)
.L_30:
        /*009c*/ 	.word	0x00000000
        /*00a0*/ 	.short	0x0001
        /*00a2*/ 	.short	0x0008
        /*00a4*/ 	.byte	0x00, 0xf5, 0x21, 0x00


	//----- nvinfo : EIATTR_KPARAM_INFO
	.align		4
.L_31:
        /*00a8*/ 	.byte	0x04, 0x17
        /*00aa*/ 	.short	(.L_33 - .L_32)
.L_32:
        /*00ac*/ 	.word	0x00000000
        /*00b0*/ 	.short	0x0000
        /*00b2*/ 	.short	0x0000
        /*00b4*/ 	.byte	0x00, 0xf5, 0x21, 0x00


	//----- nvinfo : EIATTR_SPARSE_MMA_MASK
	.align		4
.L_33:
        /*00b8*/ 	.byte	0x03, 0x50
        /*00ba*/ 	.short	0x0000


	//----- nvinfo : EIATTR_MAXREG_COUNT
	.align		4
        /*00bc*/ 	.byte	0x03, 0x1b
        /*00be*/ 	.short	0x00ff


	//----- nvinfo : EIATTR_MERCURY_ISA_VERSION
	.align		4
        /*00c0*/ 	.byte	0x03, 0x5f
        /*00c2*/ 	.short	0x0101


	//----- nvinfo : EIATTR_VRC_CTA_INIT_COUNT
	.align		4
        /*00c4*/ 	.byte	0x02, 0x4a
	.zero		1
	.zero		1


	//----- nvinfo : EIATTR_ATOM16_EMUL_INSTR_REG_MAP
	.align		4
        /*00c8*/ 	.byte	0x04, 0x2e
        /*00ca*/ 	.short	(.L_35 - .L_34)


	//   ....[0]....
.L_34:
        /*00cc*/ 	.word	0x00004110
        /*00d0*/ 	.short	0x0008
        /*00d2*/ 	.short	0x0000


	//   ....[1]....
        /*00d4*/ 	.word	0x00004180
        /*00d8*/ 	.short	0x0008
        /*00da*/ 	.short	0x0000


	//----- nvinfo : EIATTR_EXIT_INSTR_OFFSETS
	.align		4
.L_35:
        /*00dc*/ 	.byte	0x04, 0x1c
        /*00de*/ 	.short	(.L_37 - .L_36)


	//   ....[0]....
.L_36:
        /*00e0*/ 	.word	0x00000090


	//   ....[1]....
        /*00e4*/ 	.word	0x000041c0


	//   ....[2]....
        /*00e8*/ 	.word	0x00004200


	//   ....[3]....
        /*00ec*/ 	.word	0x00004270


	//   ....[4]....
        /*00f0*/ 	.word	0x00004630


	//   ....[5]....
        /*00f4*/ 	.word	0x00004800


	//   ....[6]....
        /*00f8*/ 	.word	0x00004930


	//   ....[7]....
        /*00fc*/ 	.word	0x00004af0


	//   ....[8]....
        /*0100*/ 	.word	0x00004b30


	//   ....[9]....
        /*0104*/ 	.word	0x00004c70


	//----- nvinfo : EIATTR_CRS_STACK_SIZE
	.align		4
.L_37:
        /*0108*/ 	.byte	0x04, 0x1e
        /*010a*/ 	.short	(.L_39 - .L_38)
.L_38:
        /*010c*/ 	.word	0x00000000


	//----- nvinfo : EIATTR_CBANK_PARAM_SIZE
	.align		4
.L_39:
        /*0110*/ 	.byte	0x03, 0x19
        /*0112*/ 	.short	0x0058


	//----- nvinfo : EIATTR_PARAM_CBANK
	.align		4
        /*0114*/ 	.byte	0x04, 0x0a
        /*0116*/ 	.short	(.L_41 - .L_40)
	.align		4
.L_40:
        /*0118*/ 	.word	index@(.nv.constant0.narrow_backward_scatter_add_kernel)
        /*011c*/ 	.short	0x0380
        /*011e*/ 	.short	0x0058


	//----- nvinfo : EIATTR_SW_WAR
	.align		4
.L_41:
        /*0120*/ 	.byte	0x04, 0x36
        /*0122*/ 	.short	(.L_43 - .L_42)
.L_42:
        /*0124*/ 	.word	0x00000008
.L_43:


//--------------------- .nv.callgraph             --------------------------
	.section	.nv.callgraph,"",@"SHT_CUDA_CALLGRAPH"
	.align	4
	.sectionentsize	8
	.align		4
        /*0000*/ 	.word	0x00000000
	.align		4
        /*0004*/ 	.word	0xffffffff
	.align		4
        /*0008*/ 	.word	0x00000000
	.align		4
        /*000c*/ 	.word	0xfffffffe
	.align		4
        /*0010*/ 	.word	0x00000000
	.align		4
        /*0014*/ 	.word	0xfffffffd
	.align		4
        /*0018*/ 	.word	0x00000000
	.align		4
        /*001c*/ 	.word	0xfffffffc


//--------------------- .text.narrow_backward_scatter_add_kernel --------------------------
	.section	.text.narrow_backward_scatter_add_kernel,"ax",@progbits
	.align	128
        .global         narrow_backward_scatter_add_kernel
        .type           narrow_backward_scatter_add_kernel,@function
        .size           narrow_backward_scatter_add_kernel,(.L_x_68 - narrow_backward_scatter_add_kernel)
        .other          narrow_backward_scatter_add_kernel,@"STO_CUDA_ENTRY STV_DEFAULT"
narrow_backward_scatter_add_kernel:
.text.narrow_backward_scatter_add_kernel:
[----:B------:R-:W0:Y:S01]  /*0000*/  LDC R1, c[0x0][0x37c] ;  /* 0x0000df00ff017b82 */ /* 0x000e220000000800 */
[----:B------:R-:W1:Y:S07]  /*0010*/  S2R R0, SR_TID.X ;  /* 0x0000000000007919 */ /* 0x000e6e0000002100 */
[----:B------:R-:W1:Y:S01]  /*0020*/  S2UR UR4, SR_CTAID.X ;  /* 0x00000000000479c3 */ /* 0x000e620000002500 */
[----:B------:R-:W2:Y:S01]  /*0030*/  LDCU.64 UR6, c[0x0][0x3d0] ;  /* 0x00007a00ff0677ac */ /* 0x000ea20008000a00 */
[----:B0-----:R-:W-:-:S06]  /*0040*/  VIADD R1, R1, 0xffffffc0 ;  /* 0xffffffc001017836 */ /* 0x001fcc0000000000 */
[----:B------:R-:W1:Y:S02]  /*0050*/  LDC R3, c[0x0][0x360] ;  /* 0x0000d800ff037b82 */ /* 0x000e640000000800 */
[----:B-1----:R-:W-:-:S05]  /*0060*/  IMAD R3, R3, UR4, R0 ;  /* 0x0000000403037c24 */ /* 0x002fca000f8e0200 */
[----:B--2---:R-:W-:-:S04]  /*0070*/  ISETP.GE.U32.AND P0, PT, R3, UR6, PT ;  /* 0x0000000603007c0c */ /* 0x004fc8000bf06070 */
[----:B------:R-:W-:-:S13]  /*0080*/  ISETP.GE.AND.EX P0, PT, RZ, UR7, PT, P0 ;  /* 0x00000007ff007c0c */ /* 0x000fda000bf06300 */
[----:B------:R-:W-:Y:S05]  /*0090*/  @P0 EXIT ;  /* 0x000000000000094d */ /* 0x000fea0003800000 */
[----:B------:R-:W0:Y:S01]  /*00a0*/  LDCU UR4, c[0x0][0x390] ;  /* 0x00007200ff0477ac */ /* 0x000e220008000800 */
[----:B------:R-:W-:Y:S01]  /*00b0*/  CS2R R12, SRZ ;  /* 0x00000000000c7805 */ /* 0x000fe2000001ff00 */
[----:B------:R-:W1:Y:S01]  /*00c0*/  LDCU.64 UR8, c[0x0][0x358] ;  /* 0x00006b00ff0877ac */ /* 0x000e620008000a00 */
[----:B0-----:R-:W-:-:S09]  /*00d0*/  UISETP.GE.AND UP0, UPT, UR4, 0x1, UPT ;  /* 0x000000010400788c */ /* 0x001fd2000bf06270 */
[----:B-1----:R-:W-:Y:S05]  /*00e0*/  BRA.U !UP0, `(.L_x_0) ;  /* 0x0000003d08b87547 */ /* 0x002fea000b800000 */
[----:B------:R-:W0:Y:S01]  /*00f0*/  LDCU UR5, c[0x0][0x390] ;  /* 0x00007200ff0577ac */ /* 0x000e220008000800 */
[----:B------:R-:W-:Y:S02]  /*0100*/  HFMA2 R19, -RZ, RZ, 0, 0 ;  /* 0x00000000ff137431 */ /* 0x000fe400000001ff */
[----:B------:R-:W-:Y:S01]  /*0110*/  IMAD.MOV.U32 R18, RZ, RZ, R3 ;  /* 0x000000ffff127224 */ /* 0x000fe200078e0003 */
[----:B------:R-:W-:Y:S02]  /*0120*/  UISETP.GE.U32.AND UP0, UPT, UR4, 0x8, UPT ;  /* 0x000000080400788c */ /* 0x000fe4000bf06070 */
[----:B------:R-:W-:Y:S01]  /*0130*/  ULOP3.LUT UR7, UR4, 0x7, URZ, 0xc0, !UPT ;  /* 0x0000000704077892 */ /* 0x000fe2000f8ec0ff */
[----:B0-----:R-:W-:-:S06]  /*0140*/  IMAD.U32 R0, RZ, RZ, UR5 ;  /* 0x00000005ff007e24 */ /* 0x001fcc000f8e00ff */
[----:B------:R-:W-:Y:S05]  /*0150*/  BRA.U !UP0, `(.L_x_1) ;  /* 0x0000001908947547 */ /* 0x000fea000b800000 */
[----:B------:R-:W0:Y:S01]  /*0160*/  LDC.64 R10, c[0x0][0x398] ;  /* 0x0000e600ff0a7b82 */ /* 0x000e220000000a00 */
[----:B------:R-:W-:Y:S01]  /*0170*/  ULOP3.LUT UR5, UR4, 0x7ffffff8, URZ, 0xc0, !UPT ;  /* 0x7ffffff804057892 */ /* 0x000fe2000f8ec0ff */
[----:B------:R-:W-:Y:S01]  /*0180*/  IMAD.MOV.U32 R18, RZ, RZ, R3 ;  /* 0x000000ffff127224 */ /* 0x000fe200078e0003 */
[----:B------:R-:W-:Y:S01]  /*0190*/  UIADD3 UR4, UPT, UPT, UR4, -0x4, URZ ;  /* 0xfffffffc04047890 */ /* 0x000fe2000fffe0ff */
[----:B------:R-:W-:Y:S01]  /*01a0*/  MOV R19, RZ ;  /* 0x000000ff00137202 */ /* 0x000fe20000000f00 */
[----:B------:R-:W-:-:S04]  /*01b0*/  UIADD3 UR5, UPT, UPT, -UR5, URZ, URZ ;  /* 0x000000ff05057290 */ /* 0x000fc8000fffe1ff */
[----:B------:R-:W-:-:S08]  /*01c0*/  IMAD.U32 R0, RZ, RZ, UR4 ;  /* 0x00000004ff007e24 */ /* 0x000fd0000f8e00ff */
.L_x_26:
[----:B------:R-:W-:-:S04]  /*01d0*/  VIADD R8, R0, 0x3 ;  /* 0x0000000300087836 */ /* 0x000fc80000000000 */
[----:B0-----:R-:W-:-:S06]  /*01e0*/  IMAD.WIDE.U32 R12, R8, 0x8, R10 ;  /* 0x00000008080c7825 */ /* 0x001fcc00078e000a */
[----:B------:R-:W2:Y:S01]  /*01f0*/  LDG.E.64.CONSTANT R12, desc[UR8][R12.64] ;  /* 0x000000080c0c7981 */ /* 0x000ea2000c1e9b00 */
[----:B------:R-:W-:Y:S01]  /*0200*/  UIADD3 UR5, UPT, UPT, UR5, 0x8, URZ ;  /* 0x0000000805057890 */ /* 0x000fe2000fffe0ff */
[----:B------:R-:W-:Y:S03]  /*0210*/  BSSY.RECONVERGENT B0, `(.L_x_2) ;  /* 0x0000029000007945 */ /* 0x000fe60003800200 */
[----:B------:R-:W-:Y:S01]  /*0220*/  UISETP.NE.AND UP0, UPT, UR5, URZ, UPT ;  /* 0x000000ff0500728c */ /* 0x000fe2000bf05270 */
[----:B--2---:R-:W-:-:S04]  /*0230*/  LOP3.LUT R2, R19, R13, RZ, 0xfc, !PT ;  /* 0x0000000d13027212 */ /* 0x004fc800078efcff */
[----:B------:R-:W-:-:S13]  /*0240*/  ISETP.NE.U32.AND P0, PT, R2, RZ, PT ;  /* 0x000000ff0200720c */ /* 0x000fda0003f05070 */
[----:B-1----:R-:W-:Y:S05]  /*0250*/  @P0 BRA `(.L_x_3) ;  /* 0x00000000005c0947 */ /* 0x002fea0003800000 */
[----:B------:R-:W0:Y:S01]  /*0260*/  I2F.U32.RP R2, R12 ;  /* 0x0000000c00027306 */ /* 0x000e220000209000 */
[----:B------:R-:W-:Y:S01]  /*0270*/  IMAD.MOV R7, RZ, RZ, -R12 ;  /* 0x000000ffff077224 */ /* 0x000fe200078e0a0c */
[----:B------:R-:W-:Y:S01]  /*0280*/  ISETP.NE.U32.AND P2, PT, R12, RZ, PT ;  /* 0x000000ff0c00720c */ /* 0x000fe20003f45070 */
[----:B------:R-:W-:Y:S01]  /*0290*/  IMAD.MOV.U32 R9, RZ, RZ, RZ ;  /* 0x000000ffff097224 */ /* 0x000fe200078e00ff */
[----:B------:R-:W-:-:S04]  /*02a0*/  MOV R25, RZ ;  /* 0x000000ff00197202 */ /* 0x000fc80000000f00 */
[----:B0-----:R-:W0:Y:S02]  /*02b0*/  MUFU.RCP R2, R2 ;  /* 0x0000000200027308 */ /* 0x001e240000001000 */
[----:B0-----:R-:W-:-:S06]  /*02c0*/  IADD3 R4, PT, PT, R2, 0xffffffe, RZ ;  /* 0x0ffffffe02047810 */ /* 0x001fcc0007ffe0ff */
[----:B------:R0:W1:Y:S02]  /*02d0*/  F2I.FTZ.U32.TRUNC.NTZ R5, R4 ;  /* 0x0000000400057305 */ /* 0x000064000021f000 */
[----:B0-----:R-:W-:Y:S02]  /*02e0*/  IMAD.MOV.U32 R4, RZ, RZ, RZ ;  /* 0x000000ffff047224 */ /* 0x001fe400078e00ff */
[----:B-1----:R-:W-:-:S04]  /*02f0*/  IMAD R7, R7, R5, RZ ;  /* 0x0000000507077224 */ /* 0x002fc800078e02ff */
[----:B------:R-:W-:-:S06]  /*0300*/  IMAD.HI.U32 R5, R5, R7, R4 ;  /* 0x0000000705057227 */ /* 0x000fcc00078e0004 */
[----:B------:R-:W-:-:S05]  /*0310*/  IMAD.HI.U32 R24, R5, R18, RZ ;  /* 0x0000001205187227 */ /* 0x000fca00078e00ff */
[----:B------:R-:W-:-:S05]  /*0320*/  IADD3 R5, PT, PT, -R24, RZ, RZ ;  /* 0x000000ff18057210 */ /* 0x000fca0007ffe1ff */
[----:B------:R-:W-:-:S05]  /*0330*/  IMAD R5, R12, R5, R18 ;  /* 0x000000050c057224 */ /* 0x000fca00078e0212 */
[----:B------:R-:W-:-:S13]  /*0340*/  ISETP.GE.U32.AND P0, PT, R5, R12, PT ;  /* 0x0000000c0500720c */ /* 0x000fda0003f06070 */
[----:B------:R-:W-:Y:S02]  /*0350*/  @P0 IMAD.IADD R5, R5, 0x1, -R12 ;  /* 0x0000000105050824 */ /* 0x000fe400078e0a0c */
[----:B------:R-:W-:-:S03]  /*0360*/  @P0 VIADD R24, R24, 0x1 ;  /* 0x0000000118180836 */ /* 0x000fc60000000000 */
[----:B------:R-:W-:-:S13]  /*0370*/  ISETP.GE.U32.AND P1, PT, R5, R12, PT ;  /* 0x0000000c0500720c */ /* 0x000fda0003f26070 */
[----:B------:R-:W-:Y:S02]  /*0380*/  @P1 IADD3 R24, PT, PT, R24, 0x1, RZ ;  /* 0x0000000118181810 */ /* 0x000fe40007ffe0ff */
[----:B------:R-:W-:-:S05]  /*0390*/  @!P2 LOP3.LUT R24, RZ, R12, RZ, 0x33, !PT ;  /* 0x0000000cff18a212 */ /* 0x000fca00078e33ff */
[----:B------:R-:W-:-:S04]  /*03a0*/  IMAD.MOV R5, RZ, RZ, -R24 ;  /* 0x000000ffff057224 */ /* 0x000fc800078e0a18 */
[----:B------:R-:W-:Y:S01]  /*03b0*/  IMAD R6, R12, R5, R18 ;  /* 0x000000050c067224 */ /* 0x000fe200078e0212 */
[----:B------:R-:W-:Y:S06]  /*03c0*/  BRA `(.L_x_4) ;  /* 0x0000000000347947 */ /* 0x000fec0003800000 */
.L_x_3:
[----:B------:R-:W-:Y:S01]  /*03d0*/  IMAD.MOV.U32 R22, RZ, RZ, R18 ;  /* 0x000000ffff167224 */ /* 0x000fe200078e0012 */
[----:B------:R-:W-:Y:S01]  /*03e0*/  MOV R5, R13 ;  /* 0x0000000d00057202 */ /* 0x000fe20000000f00 */
[----:B------:R-:W-:Y:S01]  /*03f0*/  IMAD.MOV.U32 R4, RZ, RZ, R12 ;  /* 0x000000ffff047224 */ /* 0x000fe200078e000c */
[----:B------:R-:W-:-:S07]  /*0400*/  MOV R2, 0x420 ;  /* 0x0000042000027802 */ /* 0x000fce0000000f00 */
[----:B------:R-:W-:Y:S05]  /*0410*/  CALL.REL.NOINC `($__internal_0_$__cuda_sm20_div_s64) ;  /* 0x0000004800207944 */ /* 0x000fea0003c00000 */
[-C--:B------:R-:W-:Y:S01]  /*0420*/  IADD3 R15, P0, PT, RZ, -R4.reuse, RZ ;  /* 0x80000004ff0f7210 */ /* 0x080fe20007f1e0ff */
[----:B------:R-:W-:Y:S01]  /*0430*/  IMAD.MOV.U32 R25, RZ, RZ, R5 ;  /* 0x000000ffff197224 */ /* 0x000fe200078e0005 */
[----:B------:R-:W-:-:S03]  /*0440*/  MOV R24, R4 ;  /* 0x0000000400187202 */ /* 0x000fc60000000f00 */
[----:B------:R-:W-:Y:S02]  /*0450*/  IMAD.X R9, RZ, RZ, ~R5, P0 ;  /* 0x000000ffff097224 */ /* 0x000fe400000e0e05 */
[----:B------:R-:W-:-:S04]  /*0460*/  IMAD.WIDE.U32 R6, R12, R15, R18 ;  /* 0x0000000f0c067225 */ /* 0x000fc800078e0012 */
[----:B------:R-:W-:-:S04]  /*0470*/  IMAD R9, R9, R12, RZ ;  /* 0x0000000c09097224 */ /* 0x000fc800078e02ff */
[----:B------:R-:W-:-:S04]  /*0480*/  IMAD R9, R13, R15, R9 ;  /* 0x0000000f0d097224 */ /* 0x000fc800078e0209 */
[----:B------:R-:W-:-:S07]  /*0490*/  IMAD.IADD R9, R7, 0x1, R9 ;  /* 0x0000000107097824 */ /* 0x000fce00078e0209 */
.L_x_4:
[----:B------:R-:W-:Y:S05]  /*04a0*/  BSYNC.RECONVERGENT B0 ;  /* 0x0000000000007941 */ /* 0x000fea0003800200 */
.L_x_2:
[----:B------:R-:W-:-:S04]  /*04b0*/  VIADD R12, R0, 0x2 ;  /* 0x00000002000c7836 */ /* 0x000fc80000000000 */
[----:B------:R-:W-:-:S06]  /*04c0*/  IMAD.WIDE.U32 R14, R12, 0x8, R10 ;  /* 0x000000080c0e7825 */ /* 0x000fcc00078e000a */
[----:B------:R-:W2:Y:S01]  /*04d0*/  LDG.E.64.CONSTANT R14, desc[UR8][R14.64] ;  /* 0x000000080e0e7981 */ /* 0x000ea2000c1e9b00 */
[----:B------:R-:W-:Y:S01]  /*04e0*/  LEA R7, R8, R1, 0x3 ;  /* 0x0000000108077211 */ /* 0x000fe200078e18ff */
[----:B------:R-:W-:Y:S01]  /*04f0*/  IMAD.MOV.U32 R4, RZ, RZ, R6 ;  /* 0x000000ffff047224 */ /* 0x000fe200078e0006 */
[----:B------:R-:W-:Y:S01]  /*0500*/  BSSY.RECONVERGENT B0, `(.L_x_5) ;  /* 0x000002e000007945 */ /* 0x000fe20003800200 */
[----:B------:R-:W-:-:S05]  /*0510*/  IMAD.MOV.U32 R5, RZ, RZ, R9 ;  /* 0x000000ffff057224 */ /* 0x000fca00078e0009 */
[----:B------:R0:W-:Y:S01]  /*0520*/  STL.64 [R7], R4 ;  /* 0x0000000407007387 */ /* 0x0001e20000100a00 */
[----:B--2---:R-:W-:-:S04]  /*0530*/  LOP3.LUT R2, R25, R15, RZ, 0xfc, !PT ;  /* 0x0000000f19027212 */ /* 0x004fc800078efcff */
[----:B------:R-:W-:-:S13]  /*0540*/  ISETP.NE.U32.AND P0, PT, R2, RZ, PT ;  /* 0x000000ff0200720c */ /* 0x000fda0003f05070 */
[----:B0-----:R-:W-:Y:S05]  /*0550*/  @P0 BRA `(.L_x_6) ;  /* 0x0000000000600947 */ /* 0x001fea0003800000 */
[----:B------:R-:W0:Y:S01]  /*0560*/  I2F.U32.RP R2, R14 ;  /* 0x0000000e00027306 */ /* 0x000e220000209000 */
[----:B------:R-:W-:Y:S01]  /*0570*/  IMAD.MOV R7, RZ, RZ, -R14 ;  /* 0x000000ffff077224 */ /* 0x000fe200078e0a0e */
[----:B------:R-:W-:Y:S01]  /*0580*/  ISETP.NE.U32.AND P2, PT, R14, RZ, PT ;  /* 0x000000ff0e00720c */ /* 0x000fe20003f45070 */
[----:B------:R-:W-:Y:S02]  /*0590*/  IMAD.MOV.U32 R9, RZ, RZ, RZ ;  /* 0x000000ffff097224 */ /* 0x000fe400078e00ff */
[----:B------:R-:W-:-:S03]  /*05a0*/  IMAD.MOV.U32 R25, RZ, RZ, RZ ;  /* 0x000000ffff197224 */ /* 0x000fc600078e00ff */
        /* <DEDUP_REMOVED lines=17> */
[----:B------:R-:W-:Y:S01]  /*06c0*/  MOV R24, R5 ;  /* 0x0000000500187202 */ /* 0x000fe20000000f00 */
[----:B------:R-:W-:Y:S06]  /*06d0*/  BRA `(.L_x_7) ;  /* 0x0000000000407947 */ /* 0x000fec0003800000 */
.L_x_6:
[----:B------:R-:W-:Y:S01]  /*06e0*/  IMAD.MOV.U32 R22, RZ, RZ, R24 ;  /* 0x000000ffff167224 */ /* 0x000fe200078e0018 */
[----:B------:R-:W-:Y:S01]  /*06f0*/  MOV R19, R25 ;  /* 0x0000001900137202 */ /* 0x000fe20000000f00 */
[----:B------:R-:W-:Y:S01]  /*0700*/  IMAD.MOV.U32 R4, RZ, RZ, R14 ;  /* 0x000000ffff047224 */ /* 0x000fe200078e000e */
[----:B------:R-:W-:Y:S01]  /*0710*/  MOV R2, 0x740 ;  /* 0x0000074000027802 */ /* 0x000fe20000000f00 */
[----:B------:R-:W-:-:S07]  /*0720*/  IMAD.MOV.U32 R5, RZ, RZ, R15 ;  /* 0x000000ffff057224 */ /* 0x000fce00078e000f */
[----:B------:R-:W-:Y:S05]  /*0730*/  CALL.REL.NOINC `($__internal_0_$__cuda_sm20_div_s64) ;  /* 0x0000004400587944 */ /* 0x000fea0003c00000 */
[----:B------:R-:W-:Y:S01]  /*0740*/  IADD3 R13, P0, PT, RZ, -R4, RZ ;  /* 0x80000004ff0d7210 */ /* 0x000fe20007f1e0ff */
[----:B------:R-:W-:Y:S02]  /*0750*/  IMAD.MOV.U32 R6, RZ, RZ, R24 ;  /* 0x000000ffff067224 */ /* 0x000fe400078e0018 */
[----:B------:R-:W-:Y:S01]  /*0760*/  IMAD.MOV.U32 R7, RZ, RZ, R25 ;  /* 0x000000ffff077224 */ /* 0x000fe200078e0019 */
[----:B------:R-:W-:Y:S01]  /*0770*/  IADD3.X R9, PT, PT, RZ, ~R5, RZ, P0, !PT ;  /* 0x80000005ff097210 */ /* 0x000fe200007fe4ff */
[----:B------:R-:W-:Y:S02]  /*0780*/  IMAD.MOV.U32 R24, RZ, RZ, R4 ;  /* 0x000000ffff187224 */ /* 0x000fe400078e0004 */
[----:B------:R-:W-:-:S04]  /*0790*/  IMAD.WIDE.U32 R6, R14, R13, R6 ;  /* 0x0000000d0e067225 */ /* 0x000fc800078e0006 */
[----:B------:R-:W-:Y:S02]  /*07a0*/  IMAD R9, R9, R14, RZ ;  /* 0x0000000e09097224 */ /* 0x000fe400078e02ff */
[----:B------:R-:W-:Y:S02]  /*07b0*/  IMAD.MOV.U32 R25, RZ, RZ, R5 ;  /* 0x000000ffff197224 */ /* 0x000fe400078e0005 */
[----:B------:R-:W-:-:S05]  /*07c0*/  IMAD R9, R15, R13, R9 ;  /* 0x0000000d0f097224 */ /* 0x000fca00078e0209 */
[----:B------:R-:W-:-:S07]  /*07d0*/  IADD3 R9, PT, PT, R7, R9, RZ ;  /* 0x0000000907097210 */ /* 0x000fce0007ffe0ff */
.L_x_7:
[----:B------:R-:W-:Y:S05]  /*07e0*/  BSYNC.RECONVERGENT B0 ;  /* 0x0000000000007941 */ /* 0x000fea0003800200 */
.L_x_5:
[----:B------:R-:W-:-:S05]  /*07f0*/  IADD3 R8, PT, PT, R0, 0x1, RZ ;  /* 0x0000000100087810 */ /* 0x000fca0007ffe0ff */
[----:B------:R-:W-:-:S06]  /*0800*/  IMAD.WIDE.U32 R14, R8, 0x8, R10 ;  /* 0x00000008080e7825 */ /* 0x000fcc00078e000a */
[----:B------:R-:W2:Y:S01]  /*0810*/  LDG.E.64.CONSTANT R14, desc[UR8][R14.64] ;  /* 0x000000080e0e7981 */ /* 0x000ea2000c1e9b00 */
[----:B------:R-:W-:Y:S01]  /*0820*/  IMAD R7, R12, 0x8, R1 ;  /* 0x000000080c077824 */ /* 0x000fe200078e0201 */
[----:B------:R-:W-:Y:S01]  /*0830*/  MOV R5, R9 ;  /* 0x0000000900057202 */ /* 0x000fe20000000f00 */
[----:B------:R-:W-:Y:S01]  /*0840*/  IMAD.MOV.U32 R4, RZ, RZ, R6 ;  /* 0x000000ffff047224 */ /* 0x000fe200078e0006 */
[----:B------:R-:W-:Y:S04]  /*0850*/  BSSY.RECONVERGENT B0, `(.L_x_8) ;  /* 0x000002d000007945 */ /* 0x000fe80003800200 */
[----:B------:R0:W-:Y:S01]  /*0860*/  STL.64 [R7], R4 ;  /* 0x0000000407007387 */ /* 0x0001e20000100a00 */
[----:B--2---:R-:W-:-:S04]  /*0870*/  LOP3.LUT R2, R25, R15, RZ, 0xfc, !PT ;  /* 0x0000000f19027212 */ /* 0x004fc800078efcff */
[----:B------:R-:W-:-:S13]  /*0880*/  ISETP.NE.U32.AND P0, PT, R2, RZ, PT ;  /* 0x000000ff0200720c */ /* 0x000fda0003f05070 */
[----:B0-----:R-:W-:Y:S05]  /*0890*/  @P0 BRA `(.L_x_9) ;  /* 0x0000000000600947 */ /* 0x001fea0003800000 */
[----:B------:R-:W0:Y:S01]  /*08a0*/  I2F.U32.RP R2, R14 ;  /* 0x0000000e00027306 */ /* 0x000e220000209000 */
[----:B------:R-:W-:Y:S01]  /*08b0*/  IMAD.MOV R7, RZ, RZ, -R14 ;  /* 0x000000ffff077224 */ /* 0x000fe200078e0a0e */
[----:B------:R-:W-:Y:S01]  /*08c0*/  ISETP.NE.U32.AND P2, PT, R14, RZ, PT ;  /* 0x000000ff0e00720c */ /* 0x000fe20003f45070 */
[----:B------:R-:W-:Y:S01]  /*08d0*/  IMAD.MOV.U32 R15, RZ, RZ, RZ ;  /* 0x000000ffff0f7224 */ /* 0x000fe200078e00ff */
[----:B------:R-:W-:-:S04]  /*08e0*/  MOV R9, RZ ;  /* 0x000000ff00097202 */ /* 0x000fc80000000f00 */
[----:B0-----:R-:W0:Y:S02]  /*08f0*/  MUFU.RCP R2, R2 ;  /* 0x0000000200027308 */ /* 0x001e240000001000 */
[----:B0-----:R-:W-:-:S06]  /*0900*/  VIADD R4, R2, 0xffffffe ;  /* 0x0ffffffe02047836 */ /* 0x001fcc0000000000 */
[----:B------:R0:W1:Y:S02]  /*0910*/  F2I.FTZ.U32.TRUNC.NTZ R5, R4 ;  /* 0x0000000400057305 */ /* 0x000064000021f000 */
[----:B0-----:R-:W-:Y:S02]  /*0920*/  HFMA2 R4, -RZ, RZ, 0, 0 ;  /* 0x00000000ff047431 */ /* 0x001fe400000001ff */
[----:B-1----:R-:W-:-:S04]  /*0930*/  IMAD R7, R7, R5, RZ ;  /* 0x0000000507077224 */ /* 0x002fc800078e02ff */
[----:B------:R-:W-:-:S06]  /*0940*/  IMAD.HI.U32 R5, R5, R7, R4 ;  /* 0x0000000705057227 */ /* 0x000fcc00078e0004 */
[----:B------:R-:W-:-:S04]  /*0950*/  IMAD.HI.U32 R5, R5, R24, RZ ;  /* 0x0000001805057227 */ /* 0x000fc800078e00ff */
[----:B------:R-:W-:-:S04]  /*0960*/  IMAD.MOV R7, RZ, RZ, -R5 ;  /* 0x000000ffff077224 */ /* 0x000fc800078e0a05 */
[----:B------:R-:W-:-:S05]  /*0970*/  IMAD R7, R14, R7, R24 ;  /* 0x000000070e077224 */ /* 0x000fca00078e0218 */
[----:B------:R-:W-:-:S13]  /*0980*/  ISETP.GE.U32.AND P0, PT, R7, R14, PT ;  /* 0x0000000e0700720c */ /* 0x000fda0003f06070 */
[----:B------:R-:W-:Y:S01]  /*0990*/  @P0 IMAD.IADD R7, R7, 0x1, -R14 ;  /* 0x0000000107070824 */ /* 0x000fe200078e0a0e */
[----:B------:R-:W-:-:S04]  /*09a0*/  @P0 IADD3 R5, PT, PT, R5, 0x1, RZ ;  /* 0x0000000105050810 */ /* 0x000fc80007ffe0ff */
[----:B------:R-:W-:-:S13]  /*09b0*/  ISETP.GE.U32.AND P1, PT, R7, R14, PT ;  /* 0x0000000e0700720c */ /* 0x000fda0003f26070 */
[----:B------:R-:W-:Y:S01]  /*09c0*/  @P1 VIADD R5, R5, 0x1 ;  /* 0x0000000105051836 */ /* 0x000fe20000000000 */
[----:B------:R-:W-:-:S05]  /*09d0*/  @!P2 LOP3.LUT R5, RZ, R14, RZ, 0x33, !PT ;  /* 0x0000000eff05a212 */ /* 0x000fca00078e33ff */
[----:B------:R-:W-:-:S04]  /*09e0*/  IMAD.MOV R7, RZ, RZ, -R5 ;  /* 0x000000ffff077224 */ /* 0x000fc800078e0a05 */
[----:B------:R-:W-:Y:S02]  /*09f0*/  IMAD R6, R14, R7, R24 ;  /* 0x000000070e067224 */ /* 0x000fe400078e0218 */
[----:B------:R-:W-:Y:S01]  /*0a00*/  IMAD.MOV.U32 R14, RZ, RZ, R5 ;  /* 0x000000ffff0e7224 */ /* 0x000fe200078e0005 */
[----:B------:R-:W-:Y:S06]  /*0a10*/  BRA `(.L_x_10) ;  /* 0x0000000000407947 */ /* 0x000fec0003800000 */
.L_x_9:
[----:B------:R-:W-:Y:S01]  /*0a20*/  MOV R22, R24 ;  /* 0x0000001800167202 */ /* 0x000fe20000000f00 */
[----:B------:R-:W-:Y:S01]  /*0a30*/  IMAD.MOV.U32 R19, RZ, RZ, R25 ;  /* 0x000000ffff137224 */ /* 0x000fe200078e0019 */
[----:B------:R-:W-:Y:S01]  /*0a40*/  MOV R5, R15 ;  /* 0x0000000f00057202 */ /* 0x000fe20000000f00 */
[----:B------:R-:W-:Y:S01]  /*0a50*/  IMAD.MOV.U32 R4, RZ, RZ, R14 ;  /* 0x000000ffff047224 */ /* 0x000fe200078e000e */
[----:B------:R-:W-:-:S07]  /*0a60*/  MOV R2, 0xa80 ;  /* 0x00000a8000027802 */ /* 0x000fce0000000f00 */
[----:B------:R-:W-:Y:S05]  /*0a70*/  CALL.REL.NOINC `($__internal_0_$__cuda_sm20_div_s64) ;  /* 0x0000004000887944 */ /* 0x000fea0003c00000 */
[----:B------:R-:W-:Y:S01]  /*0a80*/  IADD3 R13, P0, PT, RZ, -R4, RZ ;  /* 0x80000004ff0d7210 */ /* 0x000fe20007f1e0ff */
[----:B------:R-:W-:Y:S01]  /*0a90*/  IMAD.MOV.U32 R6, RZ, RZ, R24 ;  /* 0x000000ffff067224 */ /* 0x000fe200078e0018 */
[----:B------:R-:W-:-:S03]  /*0aa0*/  MOV R7, R25 ;  /* 0x0000001900077202 */ /* 0x000fc60000000f00 */
[----:B------:R-:W-:Y:S02]  /*0ab0*/  IMAD.X R9, RZ, RZ, ~R5, P0 ;  /* 0x000000ffff097224 */ /* 0x000fe400000e0e05 */
[----:B------:R-:W-:-:S04]  /*0ac0*/  IMAD.WIDE.U32 R6, R14, R13, R6 ;  /* 0x0000000d0e067225 */ /* 0x000fc800078e0006 */
[----:B------:R-:W-:Y:S02]  /*0ad0*/  IMAD R9, R9, R14, RZ ;  /* 0x0000000e09097224 */ /* 0x000fe400078e02ff */
[----:B------:R-:W-:Y:S02]  /*0ae0*/  IMAD.MOV.U32 R14, RZ, RZ, R4 ;  /* 0x000000ffff0e7224 */ /* 0x000fe400078e0004 */
[----:B------:R-:W-:Y:S01]  /*0af0*/  IMAD R9, R15, R13, R9 ;  /* 0x0000000d0f097224 */ /* 0x000fe200078e0209 */
[----:B------:R-:W-:-:S03]  /*0b00*/  MOV R15, R5 ;  /* 0x00000005000f7202 */ /* 0x000fc60000000f00 */
[----:B------:R-:W-:-:S07]  /*0b10*/  IMAD.IADD R9, R7, 0x1, R9 ;  /* 0x0000000107097824 */ /* 0x000fce00078e0209 */
.L_x_10:
[----:B------:R-:W-:Y:S05]  /*0b20*/  BSYNC.RECONVERGENT B0 ;  /* 0x0000000000007941 */ /* 0x000fea0003800200 */
.L_x_8:
        /* <DEDUP_REMOVED lines=31> */
[----:B------:R-:W-:Y:S01]  /*0d20*/  IMAD R6, R12, R5, R14 ;  /* 0x000000050c067224 */ /* 0x000fe200078e020e */
[----:B------:R-:W-:Y:S06]  /*0d30*/  BRA `(.L_x_13) ;  /* 0x0000000000407947 */ /* 0x000fec0003800000 */
.L_x_12:
        /* <DEDUP_REMOVED lines=16> */
.L_x_13:
[----:B------:R-:W-:Y:S05]  /*0e40*/  BSYNC.RECONVERGENT B0 ;  /* 0x0000000000007941 */ /* 0x000fea0003800200 */
.L_x_11:
[----:B------:R-:W-:-:S05]  /*0e50*/  IADD3 R12, PT, PT, R0, -0x1, RZ ;  /* 0xffffffff000c7810 */ /* 0x000fca0007ffe0ff */
        /* <DEDUP_REMOVED lines=34> */
.L_x_15:
        /* <DEDUP_REMOVED lines=8> */
[----:B------:R-:W-:Y:S01]  /*1100*/  MOV R7, R25 ;  /* 0x0000001900077202 */ /* 0x000fe20000000f00 */
[----:B------:R-:W-:Y:S01]  /*1110*/  IMAD.MOV.U32 R24, RZ, RZ, R4 ;  /* 0x000000ffff187224 */ /* 0x000fe200078e0004 */
[----:B------:R-:W-:Y:S01]  /*1120*/  MOV R25, R5 ;  /* 0x0000000500197202 */ /* 0x000fe20000000f00 */
[----:B------:R-:W-:Y:S02]  /*1130*/  IMAD.X R9, RZ, RZ, ~R5, P0 ;  /* 0x000000ffff097224 */ /* 0x000fe400000e0e05 */
[----:B------:R-:W-:-:S04]  /*1140*/  IMAD.WIDE.U32 R6, R14, R13, R6 ;  /* 0x0000000d0e067225 */ /* 0x000fc800078e0006 */
[----:B------:R-:W-:-:S04]  /*1150*/  IMAD R9, R9, R14, RZ ;  /* 0x0000000e09097224 */ /* 0x000fc800078e02ff */
[----:B------:R-:W-:-:S04]  /*1160*/  IMAD R9, R15, R13, R9 ;  /* 0x0000000d0f097224 */ /* 0x000fc800078e0209 */
[----:B------:R-:W-:-:S07]  /*1170*/  IMAD.IADD R9, R7, 0x1, R9 ;  /* 0x0000000107097824 */ /* 0x000fce00078e0209 */
.L_x_16:
[----:B------:R-:W-:Y:S05]  /*1180*/  BSYNC.RECONVERGENT B0 ;  /* 0x0000000000007941 */ /* 0x000fea0003800200 */
.L_x_14:
[----:B------:R-:W-:-:S04]  /*1190*/  VIADD R8, R0, 0xfffffffe ;  /* 0xfffffffe00087836 */ /* 0x000fc80000000000 */
        /* <DEDUP_REMOVED lines=11> */
[----:B------:R-:W-:Y:S01]  /*1250*/  IADD3 R7, PT, PT, RZ, -R14, RZ ;  /* 0x8000000eff077210 */ /* 0x000fe20007ffe0ff */
[----:B------:R-:W-:Y:S01]  /*1260*/  HFMA2 R15, -RZ, RZ, 0, 0 ;  /* 0x00000000ff0f7431 */ /* 0x000fe200000001ff */
[----:B------:R-:W-:Y:S01]  /*1270*/  ISETP.NE.U32.AND P2, PT, R14, RZ, PT ;  /* 0x000000ff0e00720c */ /* 0x000fe20003f45070 */
[----:B------:R-:W-:-:S04]  /*1280*/  IMAD.MOV.U32 R9, RZ, RZ, RZ ;  /* 0x000000ffff097224 */ /* 0x000fc800078e00ff */
[----:B0-----:R-:W0:Y:S02]  /*1290*/  MUFU.RCP R2, R2 ;  /* 0x0000000200027308 */ /* 0x001e240000001000 */
[----:B0-----:R-:W-:-:S06]  /*12a0*/  VIADD R4, R2, 0xffffffe ;  /* 0x0ffffffe02047836 */ /* 0x001fcc0000000000 */
[----:B------:R0:W1:Y:S02]  /*12b0*/  F2I.FTZ.U32.TRUNC.NTZ R5, R4 ;  /* 0x0000000400057305 */ /* 0x000064000021f000 */
[----:B0-----:R-:W-:Y:S02]  /*12c0*/  IMAD.MOV.U32 R4, RZ, RZ, RZ ;  /* 0x000000ffff047224 */ /* 0x001fe400078e00ff */
[----:B-1----:R-:W-:-:S04]  /*12d0*/  IMAD R7, R7, R5, RZ ;  /* 0x0000000507077224 */ /* 0x002fc800078e02ff */
[----:B------:R-:W-:-:S06]  /*12e0*/  IMAD.HI.U32 R5, R5, R7, R4 ;  /* 0x0000000705057227 */ /* 0x000fcc00078e0004 */
[----:B------:R-:W-:-:S04]  /*12f0*/  IMAD.HI.U32 R5, R5, R24, RZ ;  /* 0x0000001805057227 */ /* 0x000fc800078e00ff */
[----:B------:R-:W-:-:S04]  /*1300*/  IMAD.MOV R7, RZ, RZ, -R5 ;  /* 0x000000ffff077224 */ /* 0x000fc800078e0a05 */
[----:B------:R-:W-:-:S05]  /*1310*/  IMAD R7, R14, R7, R24 ;  /* 0x000000070e077224 */ /* 0x000fca00078e0218 */
[----:B------:R-:W-:-:S13]  /*1320*/  ISETP.GE.U32.AND P0, PT, R7, R14, PT ;  /* 0x0000000e0700720c */ /* 0x000fda0003f06070 */
[----:B------:R-:W-:Y:S01]  /*1330*/  @P0 IADD3 R7, PT, PT, -R14, R7, RZ ;  /* 0x000000070e070210 */ /* 0x000fe20007ffe1ff */
[----:B------:R-:W-:-:S03]  /*1340*/  @P0 VIADD R5, R5, 0x1 ;  /* 0x0000000105050836 */ /* 0x000fc60000000000 */
[----:B------:R-:W-:-:S13]  /*1350*/  ISETP.GE.U32.AND P1, PT, R7, R14, PT ;  /* 0x0000000e0700720c */ /* 0x000fda0003f26070 */
[----:B------:R-:W-:Y:S01]  /*1360*/  @P1 VIADD R5, R5, 0x1 ;  /* 0x0000000105051836 */ /* 0x000fe20000000000 */
[----:B------:R-:W-:-:S04]  /*1370*/  @!P2 LOP3.LUT R5, RZ, R14, RZ, 0x33, !PT ;  /* 0x0000000eff05a212 */ /* 0x000fc800078e33ff */
[----:B------:R-:W-:-:S05]  /*1380*/  IADD3 R7, PT, PT, -R5, RZ, RZ ;  /* 0x000000ff05077210 */ /* 0x000fca0007ffe1ff */
[----:B------:R-:W-:Y:S02]  /*1390*/  IMAD R6, R14, R7, R24 ;  /* 0x000000070e067224 */ /* 0x000fe400078e0218 */
[----:B------:R-:W-:Y:S01]  /*13a0*/  IMAD.MOV.U32 R14, RZ, RZ, R5 ;  /* 0x000000ffff0e7224 */ /* 0x000fe200078e0005 */
[----:B------:R-:W-:Y:S06]  /*13b0*/  BRA `(.L_x_19) ;  /* 0x0000000000407947 */ /* 0x000fec0003800000 */
.L_x_18:
[----:B------:R-:W-:Y:S01]  /*13c0*/  IMAD.MOV.U32 R22, RZ, RZ, R24 ;  /* 0x000000ffff167224 */ /* 0x000fe200078e0018 */
[----:B------:R-:W-:Y:S01]  /*13d0*/  MOV R4, R14 ;  /* 0x0000000e00047202 */ /* 0x000fe20000000f00 */
[----:B------:R-:W-:Y:S01]  /*13e0*/  IMAD.MOV.U32 R19, RZ, RZ, R25 ;  /* 0x000000ffff137224 */ /* 0x000fe200078e0019 */
[----:B------:R-:W-:Y:S01]  /*13f0*/  MOV R2, 0x1420 ;  /* 0x0000142000027802 */ /* 0x000fe20000000f00 */
[----:B------:R-:W-:-:S07]  /*1400*/  IMAD.MOV.U32 R5, RZ, RZ, R15 ;  /* 0x000000ffff057224 */ /* 0x000fce00078e000f */
[----:B------:R-:W-:Y:S05]  /*1410*/  CALL.REL.NOINC `($__internal_0_$__cuda_sm20_div_s64) ;  /* 0x0000003800207944 */ /* 0x000fea0003c00000 */
[----:B------:R-:W-:Y:S01]  /*1420*/  IADD3 R13, P0, PT, RZ, -R4, RZ ;  /* 0x80000004ff0d7210 */ /* 0x000fe20007f1e0ff */
[----:B------:R-:W-:Y:S01]  /*1430*/  IMAD.MOV.U32 R7, RZ, RZ, R25 ;  /* 0x000000ffff077224 */ /* 0x000fe200078e0019 */
[----:B------:R-:W-:-:S03]  /*1440*/  MOV R6, R24 ;  /* 0x0000001800067202 */ /* 0x000fc60000000f00 */
[----:B------:R-:W-:Y:S02]  /*1450*/  IMAD.X R9, RZ, RZ, ~R5, P0 ;  /* 0x000000ffff097224 */ /* 0x000fe400000e0e05 */
[----:B------:R-:W-:-:S04]  /*1460*/  IMAD.WIDE.U32 R6, R14, R13, R6 ;  /* 0x0000000d0e067225 */ /* 0x000fc800078e0006 */
[----:B------:R-:W-:Y:S01]  /*1470*/  IMAD R9, R9, R14, RZ ;  /* 0x0000000e09097224 */ /* 0x000fe200078e02ff */
[----:B------:R-:W-:-:S03]  /*1480*/  MOV R14, R4 ;  /* 0x00000004000e7202 */ /* 0x000fc60000000f00 */
[----:B------:R-:W-:Y:S02]  /*1490*/  IMAD R9, R15, R13, R9 ;  /* 0x0000000d0f097224 */ /* 0x000fe400078e0209 */
[----:B------:R-:W-:Y:S02]  /*14a0*/  IMAD.MOV.U32 R15, RZ, RZ, R5 ;  /* 0x000000ffff0f7224 */ /* 0x000fe400078e0005 */
[----:B------:R-:W-:-:S07]  /*14b0*/  IMAD.IADD R9, R7, 0x1, R9 ;  /* 0x0000000107097824 */ /* 0x000fce00078e0209 */
.L_x_19:
[----:B------:R-:W-:Y:S05]  /*14c0*/  BSYNC.RECONVERGENT B0 ;  /* 0x0000000000007941 */ /* 0x000fea0003800200 */
.L_x_17:
        /* <DEDUP_REMOVED lines=35> */
.L_x_21:
        /* <DEDUP_REMOVED lines=10> */
[----:B------:R-:W-:-:S04]  /*17a0*/  IMAD.WIDE.U32 R6, R12, R17, R6 ;  /* 0x000000110c067225 */ /* 0x000fc800078e0006 */
[----:B------:R-:W-:Y:S02]  /*17b0*/  IMAD R9, R9, R12, RZ ;  /* 0x0000000c09097224 */ /* 0x000fe400078e02ff */
[----:B------:R-:W-:Y:S02]  /*17c0*/  IMAD.MOV.U32 R12, RZ, RZ, R4 ;  /* 0x000000ffff0c7224 */ /* 0x000fe400078e0004 */
[----:B------:R-:W-:Y:S02]  /*17d0*/  IMAD R9, R13, R17, R9 ;  /* 0x000000110d097224 */ /* 0x000fe400078e0209 */
[----:B------:R-:W-:-:S03]  /*17e0*/  IMAD.MOV.U32 R13, RZ, RZ, R5 ;  /* 0x000000ffff0d7224 */ /* 0x000fc600078e0005 */
[----:B------:R-:W-:-:S07]  /*17f0*/  IADD3 R9, PT, PT, R7, R9, RZ ;  /* 0x0000000907097210 */ /* 0x000fce0007ffe0ff */
.L_x_22:
[----:B------:R-:W-:Y:S05]  /*1800*/  BSYNC.RECONVERGENT B0 ;  /* 0x0000000000007941 */ /* 0x000fea0003800200 */
.L_x_20:
        /* <DEDUP_REMOVED lines=29> */
[----:B------:R-:W-:Y:S02]  /*19e0*/  @P1 IADD3 R18, PT, PT, R18, 0x1, RZ ;  /* 0x0000000112121810 */ /* 0x000fe40007ffe0ff */
[----:B------:R-:W-:-:S05]  /*19f0*/  @!P2 LOP3.LUT R18, RZ, R14, RZ, 0x33, !PT ;  /* 0x0000000eff12a212 */ /* 0x000fca00078e33ff */
[----:B------:R-:W-:-:S04]  /*1a00*/  IMAD.MOV R5, RZ, RZ, -R18 ;  /* 0x000000ffff057224 */ /* 0x000fc800078e0a12 */
[----:B------:R-:W-:Y:S01]  /*1a10*/  IMAD R4, R14, R5, R12 ;  /* 0x000000050e047224 */ /* 0x000fe200078e020c */
[----:B------:R-:W-:Y:S06]  /*1a20*/  BRA `(.L_x_25) ;  /* 0x0000000000447947 */ /* 0x000fec0003800000 */
.L_x_24:
        /* <DEDUP_REMOVED lines=10> */
[-C--:B------:R-:W-:Y:S02]  /*1ad0*/  IADD3.X R9, PT, PT, RZ, ~R5.reuse, RZ, P0, !PT ;  /* 0x80000005ff097210 */ /* 0x080fe400007fe4ff */
[----:B------:R-:W-:Y:S01]  /*1ae0*/  MOV R19, R5 ;  /* 0x0000000500137202 */ /* 0x000fe20000000f00 */
[----:B------:R-:W-:-:S04]  /*1af0*/  IMAD.WIDE.U32 R6, R14, R17, R6 ;  /* 0x000000110e067225 */ /* 0x000fc800078e0006 */
[----:B------:R-:W-:Y:S01]  /*1b00*/  IMAD R9, R9, R14, RZ ;  /* 0x0000000e09097224 */ /* 0x000fe200078e02ff */
[----:B------:R-:W-:-:S03]  /*1b10*/  MOV R4, R6 ;  /* 0x0000000600047202 */ /* 0x000fc60000000f00 */
[----:B------:R-:W-:-:S04]  /*1b20*/  IMAD R9, R15, R17, R9 ;  /* 0x000000110f097224 */ /* 0x000fc800078e0209 */
[----:B------:R-:W-:-:S07]  /*1b30*/  IMAD.IADD R9, R7, 0x1, R9 ;  /* 0x0000000107097824 */ /* 0x000fce00078e0209 */
.L_x_25:
[----:B------:R-:W-:Y:S05]  /*1b40*/  BSYNC.RECONVERGENT B0 ;  /* 0x0000000000007941 */ /* 0x000fea0003800200 */
.L_x_23:
[----:B------:R-:W-:Y:S01]  /*1b50*/  IMAD R7, R8, 0x8, R1 ;  /* 0x0000000808077824 */ /* 0x000fe200078e0201 */
[----:B------:R-:W-:Y:S01]  /*1b60*/  MOV R5, R9 ;  /* 0x0000000900057202 */ /* 0x000fe20000000f00 */
[----:B------:R-:W-:-:S04]  /*1b70*/  VIADD R0, R0, 0xfffffff8 ;  /* 0xfffffff800007836 */ /* 0x000fc80000000000 */
[----:B------:R1:W-:Y:S01]  /*1b80*/  STL.64 [R7], R4 ;  /* 0x0000000407007387 */ /* 0x0003e20000100a00 */
[----:B------:R-:W-:Y:S05]  /*1b90*/  BRA.U UP0, `(.L_x_26) ;  /* 0xffffffe5008c7547 */ /* 0x000fea000b83ffff */
[----:B------:R-:W-:-:S07]  /*1ba0*/  IADD3 R0, PT, PT, R0, 0x4, RZ ;  /* 0x0000000400007810 */ /* 0x000fce0007ffe0ff */
.L_x_1:
[----:B------:R-:W-:-:S09]  /*1bb0*/  UISETP.NE.AND UP0, UPT, UR7, URZ, UPT ;  /* 0x000000ff0700728c */ /* 0x000fd2000bf05270 */
[----:B------:R-:W-:Y:S05]  /*1bc0*/  BRA.U !UP0, `(.L_x_27) ;  /* 0x0000001508887547 */ /* 0x000fea000b800000 */
[----:B------:R-:W-:-:S09]  /*1bd0*/  UISETP.GE.U32.AND UP0, UPT, UR7, 0x4, UPT ;  /* 0x000000040700788c */ /* 0x000fd2000bf06070 */
[----:B------:R-:W-:Y:S05]  /*1be0*/  BRA.U !UP0, `(.L_x_28) ;  /* 0x0000000d083c7547 */ /* 0x000fea000b800000 */
[----:B------:R-:W0:Y:S01]  /*1bf0*/  LDC.64 R10, c[0x0][0x398] ;  /* 0x0000e600ff0a7b82 */ /* 0x000e220000000a00 */
[----:B------:R-:W-:-:S04]  /*1c00*/  VIADD R8, R0, 0xffffffff ;  /* 0xffffffff00087836 */ /* 0x000fc80000000000 */
[----:B0-----:R-:W-:-:S06]  /*1c10*/  IMAD.WIDE.U32 R10, R8, 0x8, R10 ;  /* 0x00000008080a7825 */ /* 0x001fcc00078e000a */
[----:B------:R-:W2:Y:S01]  /*1c20*/  LDG.E.64.CONSTANT R10, desc[UR8][R10.64] ;  /* 0x000000080a0a7981 */ /* 0x000ea2000c1e9b00 */
[----:B------:R-:W-:Y:S01]  /*1c30*/  BSSY.RECONVERGENT B0, `(.L_x_29) ;  /* 0x0000028000007945 */ /* 0x000fe20003800200 */
[----:B--2---:R-:W-:-:S04]  /*1c40*/  LOP3.LUT R2, R19, R11, RZ, 0xfc, !PT ;  /* 0x0000000b13027212 */ /* 0x004fc800078efcff */
[----:B------:R-:W-:-:S13]  /*1c50*/  ISETP.NE.U32.AND P0, PT, R2, RZ, PT ;  /* 0x000000ff0200720c */ /* 0x000fda0003f05070 */
[----:B------:R-:W-:Y:S05]  /*1c60*/  @P0 BRA `(.L_x_30) ;  /* 0x00000000005c0947 */ /* 0x000fea0003800000 */
[----:B------:R-:W0:Y:S01]  /*1c70*/  I2F.U32.RP R2, R10 ;  /* 0x0000000a00027306 */ /* 0x000e220000209000 */
[----:B-1----:R-:W-:Y:S01]  /*1c80*/  IMAD.MOV R7, RZ, RZ, -R10 ;  /* 0x000000ffff077224 */ /* 0x002fe200078e0a0a */
[----:B------:R-:W-:Y:S01]  /*1c90*/  ISETP.NE.U32.AND P2, PT, R10, RZ, PT ;  /* 0x000000ff0a00720c */ /* 0x000fe20003f45070 */
[----:B------:R-:W-:Y:S01]  /*1ca0*/  IMAD.MOV.U32 R15, RZ, RZ, RZ ;  /* 0x000000ffff0f7224 */ /* 0x000fe200078e00ff */
[----:B------:R-:W-:-:S04]  /*1cb0*/  MOV R9, RZ ;  /* 0x000000ff00097202 */ /* 0x000fc80000000f00 */
[----:B0-----:R-:W0:Y:S02]  /*1cc0*/  MUFU.RCP R2, R2 ;  /* 0x0000000200027308 */ /* 0x001e240000001000 */
[----:B0-----:R-:W-:-:S06]  /*1cd0*/  IADD3 R4, PT, PT, R2, 0xffffffe, RZ ;  /* 0x0ffffffe02047810 */ /* 0x001fcc0007ffe0ff */
        /* <DEDUP_REMOVED lines=16> */
.L_x_30:
[----:B------:R-:W-:Y:S01]  /*1de0*/  MOV R22, R18 ;  /* 0x0000001200167202 */ /* 0x000fe20000000f00 */
[----:B-1----:R-:W-:Y:S01]  /*1df0*/  IMAD.MOV.U32 R4, RZ, RZ, R10 ;  /* 0x000000ffff047224 */ /* 0x002fe200078e000a */
[----:B------:R-:W-:Y:S02]  /*1e00*/  MOV R5, R11 ;  /* 0x0000000b00057202 */ /* 0x000fe40000000f00 */
[----:B------:R-:W-:-:S07]  /*1e10*/  MOV R2, 0x1e30 ;  /* 0x00001e3000027802 */ /* 0x000fce0000000f00 */
[----:B------:R-:W-:Y:S05]  /*1e20*/  CALL.REL.NOINC `($__internal_0_$__cuda_sm20_div_s64) ;  /* 0x0000002c009c7944 */ /* 0x000fea0003c00000 */
[----:B------:R-:W-:Y:S01]  /*1e30*/  IADD3 R13, P0, PT, RZ, -R4, RZ ;  /* 0x80000004ff0d7210 */ /* 0x000fe20007f1e0ff */
[----:B------:R-:W-:Y:S01]  /*1e40*/  IMAD.MOV.U32 R14, RZ, RZ, R4 ;  /* 0x000000ffff0e7224 */ /* 0x000fe200078e0004 */
[----:B------:R-:W-:-:S03]  /*1e50*/  MOV R15, R5 ;  /* 0x00000005000f7202 */ /* 0x000fc60000000f00 */
[----:B------:R-:W-:Y:S02]  /*1e60*/  IMAD.X R9, RZ, RZ, ~R5, P0 ;  /* 0x000000ffff097224 */ /* 0x000fe400000e0e05 */
[----:B------:R-:W-:-:S04]  /*1e70*/  IMAD.WIDE.U32 R6, R10, R13, R18 ;  /* 0x0000000d0a067225 */ /* 0x000fc800078e0012 */
[----:B------:R-:W-:-:S04]  /*1e80*/  IMAD R9, R9, R10, RZ ;  /* 0x0000000a09097224 */ /* 0x000fc800078e02ff */
[----:B------:R-:W-:-:S05]  /*1e90*/  IMAD R9, R11, R13, R9 ;  /* 0x0000000d0b097224 */ /* 0x000fca00078e0209 */
[----:B------:R-:W-:-:S07]  /*1ea0*/  IADD3 R9, PT, PT, R7, R9, RZ ;  /* 0x0000000907097210 */ /* 0x000fce0007ffe0ff */
.L_x_31:
[----:B------:R-:W-:Y:S05]  /*1eb0*/  BSYNC.RECONVERGENT B0 ;  /* 0x0000000000007941 */ /* 0x000fea0003800200 */
.L_x_29:
[----:B------:R-:W0:Y:S01]  /*1ec0*/  LDC.64 R12, c[0x0][0x398] ;  /* 0x0000e600ff0c7b82 */ /* 0x000e220000000a00 */
[----:B------:R-:W-:-:S04]  /*1ed0*/  VIADD R10, R0, 0xfffffffe ;  /* 0xfffffffe000a7836 */ /* 0x000fc80000000000 */
[----:B0-----:R-:W-:-:S06]  /*1ee0*/  IMAD.WIDE.U32 R12, R10, 0x8, R12 ;  /* 0x000000080a0c7825 */ /* 0x001fcc00078e000c */
[----:B------:R-:W2:Y:S01]  /*1ef0*/  LDG.E.64.CONSTANT R12, desc[UR8][R12.64] ;  /* 0x000000080c0c7981 */ /* 0x000ea2000c1e9b00 */
[----:B------:R-:W-:Y:S01]  /*1f00*/  LEA R7, R8, R1, 0x3 ;  /* 0x0000000108077211 */ /* 0x000fe200078e18ff */
[----:B------:R-:W-:Y:S01]  /*1f10*/  IMAD.MOV.U32 R4, RZ, RZ, R6 ;  /* 0x000000ffff047224 */ /* 0x000fe200078e0006 */
[----:B------:R-:W-:Y:S01]  /*1f20*/  MOV R5, R9 ;  /* 0x0000000900057202 */ /* 0x000fe20000000f00 */
[----:B------:R-:W-:Y:S04]  /*1f30*/  BSSY.RECONVERGENT B0, `(.L_x_32) ;  /* 0x000002d000007945 */ /* 0x000fe80003800200 */
[----:B------:R0:W-:Y:S01]  /*1f40*/  STL.64 [R7], R4 ;  /* 0x0000000407007387 */ /* 0x0001e20000100a00 */
[----:B--2---:R-:W-:-:S04]  /*1f50*/  LOP3.LUT R2, R15, R13, RZ, 0xfc, !PT ;  /* 0x0000000d0f027212 */ /* 0x004fc800078efcff */
[----:B------:R-:W-:-:S13]  /*1f60*/  ISETP.NE.U32.AND P0, PT, R2, RZ, PT ;  /* 0x000000ff0200720c */ /* 0x000fda0003f05070 */
[----:B0-----:R-:W-:Y:S05]  /*1f70*/  @P0 BRA `(.L_x_33) ;  /* 0x0000000000600947 */ /* 0x001fea0003800000 */
[----:B------:R-:W0:Y:S01]  /*1f80*/  I2F.U32.RP R2, R12 ;  /* 0x0000000c00027306 */ /* 0x000e220000209000 */
[----:B------:R-:W-:Y:S01]  /*1f90*/  IADD3 R7, PT, PT, RZ, -R12, RZ ;  /* 0x8000000cff077210 */ /* 0x000fe20007ffe0ff */
[----:B------:R-:W-:Y:S01]  /*1fa0*/  IMAD.MOV.U32 R9, RZ, RZ, RZ ;  /* 0x000000ffff097224 */ /* 0x000fe200078e00ff */
        /* <DEDUP_REMOVED lines=12> */
[----:B------:R-:W-:Y:S01]  /*2070*/  @P0 IMAD.IADD R7, R7, 0x1, -R12 ;  /* 0x0000000107070824 */ /* 0x000fe200078e0a0c */
[----:B------:R-:W-:-:S04]  /*2080*/  @P0 IADD3 R5, PT, PT, R5, 0x1, RZ ;  /* 0x0000000105050810 */ /* 0x000fc80007ffe0ff */
[----:B------:R-:W-:-:S13]  /*2090*/  ISETP.GE.U32.AND P1, PT, R7, R12, PT ;  /* 0x0000000c0700720c */ /* 0x000fda0003f26070 */
[----:B------:R-:W-:Y:S01]  /*20a0*/  @P1 VIADD R5, R5, 0x1 ;  /* 0x0000000105051836 */ /* 0x000fe20000000000 */
[----:B------:R-:W-:-:S04]  /*20b0*/  @!P2 LOP3.LUT R5, RZ, R12, RZ, 0x33, !PT ;  /* 0x0000000cff05a212 */ /* 0x000fc800078e33ff */
[----:B------:R-:W-:-:S05]  /*20c0*/  IADD3 R7, PT, PT, -R5, RZ, RZ ;  /* 0x000000ff05077210 */ /* 0x000fca0007ffe1ff */
[----:B------:R-:W-:Y:S01]  /*20d0*/  IMAD R6, R12, R7, R14 ;  /* 0x000000070c067224 */ /* 0x000fe200078e020e */
[----:B------:R-:W-:Y:S01]  /*20e0*/  MOV R14, R5 ;  /* 0x00000005000e7202 */ /* 0x000fe20000000f00 */
[----:B------:R-:W-:Y:S06]  /*20f0*/  BRA `(.L_x_34) ;  /* 0x0000000000407947 */ /* 0x000fec0003800000 */
.L_x_33:
[----:B------:R-:W-:Y:S01]  /*2100*/  MOV R22, R14 ;  /* 0x0000000e00167202 */ /* 0x000fe20000000f00 */
[----:B------:R-:W-:Y:S01]  /*2110*/  IMAD.MOV.U32 R19, RZ, RZ, R15 ;  /* 0x000000ffff137224 */ /* 0x000fe200078e000f */
[----:B------:R-:W-:Y:S01]  /*2120*/  MOV R4, R12 ;  /* 0x0000000c00047202 */ /* 0x000fe20000000f00 */
[----:B------:R-:W-:Y:S01]  /*2130*/  IMAD.MOV.U32 R5, RZ, RZ, R13 ;  /* 0x000000ffff057224 */ /* 0x000fe200078e000d */
[----:B------:R-:W-:-:S07]  /*2140*/  MOV R2, 0x2160 ;  /* 0x0000216000027802 */ /* 0x000fce0000000f00 */
[----:B------:R-:W-:Y:S05]  /*2150*/  CALL.REL.NOINC `($__internal_0_$__cuda_sm20_div_s64) ;  /* 0x0000002800d07944 */ /* 0x000fea0003c00000 */
[-C--:B------:R-:W-:Y:S01]  /*2160*/  IADD3 R11, P0, PT, RZ, -R4.reuse, RZ ;  /* 0x80000004ff0b7210 */ /* 0x080fe20007f1e0ff */
[----:B------:R-:W-:Y:S01]  /*2170*/  IMAD.MOV.U32 R6, RZ, RZ, R14 ;  /* 0x000000ffff067224 */ /* 0x000fe200078e000e */
[----:B------:R-:W-:Y:S01]  /*2180*/  MOV R7, R15 ;  /* 0x0000000f00077202 */ /* 0x000fe20000000f00 */
[----:B------:R-:W-:Y:S01]  /*2190*/  IMAD.MOV.U32 R15, RZ, RZ, R5 ;  /* 0x000000ffff0f7224 */ /* 0x000fe200078e0005 */
[----:B------:R-:W-:Y:S02]  /*21a0*/  IADD3.X R9, PT, PT, RZ, ~R5, RZ, P0, !PT ;  /* 0x80000005ff097210 */ /* 0x000fe400007fe4ff */
[----:B------:R-:W-:Y:S01]  /*21b0*/  MOV R14, R4 ;  /* 0x00000004000e7202 */ /* 0x000fe20000000f00 */
[----:B------:R-:W-:-:S04]  /*21c0*/  IMAD.WIDE.U32 R6, R12, R11, R6 ;  /* 0x0000000b0c067225 */ /* 0x000fc800078e0006 */
[----:B------:R-:W-:-:S04]  /*21d0*/  IMAD R9, R9, R12, RZ ;  /* 0x0000000c09097224 */ /* 0x000fc800078e02ff */
[----:B------:R-:W-:-:S04]  /*21e0*/  IMAD R9, R13, R11, R9 ;  /* 0x0000000b0d097224 */ /* 0x000fc800078e0209 */
[----:B------:R-:W-:-:S07]  /*21f0*/  IMAD.IADD R9, R7, 0x1, R9 ;  /* 0x0000000107097824 */ /* 0x000fce00078e0209 */
.L_x_34:
[----:B------:R-:W-:Y:S05]  /*2200*/  BSYNC.RECONVERGENT B0 ;  /* 0x0000000000007941 */ /* 0x000fea0003800200 */
.L_x_32:
[----:B------:R-:W0:Y:S01]  /*2210*/  LDC.64 R12, c[0x0][0x398] ;  /* 0x0000e600ff0c7b82 */ /* 0x000e220000000a00 */
[----:B------:R-:W-:-:S05]  /*2220*/  IADD3 R8, PT, PT, R0, -0x3, RZ ;  /* 0xfffffffd00087810 */ /* 0x000fca0007ffe0ff */
[----:B0-----:R-:W-:-:S06]  /*2230*/  IMAD.WIDE.U32 R12, R8, 0x8, R12 ;  /* 0x00000008080c7825 */ /* 0x001fcc00078e000c */
        /* <DEDUP_REMOVED lines=12> */
[----:B------:R-:W-:Y:S01]  /*2300*/  HFMA2 R13, -RZ, RZ, 0, 0 ;  /* 0x00000000ff0d7431 */ /* 0x000fe200000001ff */
        /* <DEDUP_REMOVED lines=17> */
[----:B------:R-:W-:Y:S02]  /*2420*/  IMAD R6, R12, R7, R14 ;  /* 0x000000070c067224 */ /* 0x000fe400078e020e */
[----:B------:R-:W-:Y:S01]  /*2430*/  IMAD.MOV.U32 R12, RZ, RZ, R5 ;  /* 0x000000ffff0c7224 */ /* 0x000fe200078e0005 */
[----:B------:R-:W-:Y:S06]  /*2440*/  BRA `(.L_x_37) ;  /* 0x0000000000407947 */ /* 0x000fec0003800000 */
.L_x_36:
[----:B------:R-:W-:Y:S01]  /*2450*/  IMAD.MOV.U32 R22, RZ, RZ, R14 ;  /* 0x000000ffff167224 */ /* 0x000fe200078e000e */
[----:B------:R-:W-:Y:S01]  /*2460*/  MOV R19, R15 ;  /* 0x0000000f00137202 */ /* 0x000fe20000000f00 */
[----:B------:R-:W-:Y:S01]  /*2470*/  IMAD.MOV.U32 R4, RZ, RZ, R12 ;  /* 0x000000ffff047224 */ /* 0x000fe200078e000c */
        /* <DEDUP_REMOVED lines=11> */
[----:B------:R-:W-:-:S04]  /*2530*/  MOV R13, R5 ;  /* 0x00000005000d7202 */ /* 0x000fc80000000f00 */
[----:B------:R-:W-:-:S07]  /*2540*/  IADD3 R9, PT, PT, R7, R9, RZ ;  /* 0x0000000907097210 */ /* 0x000fce0007ffe0ff */
.L_x_37:
[----:B------:R-:W-:Y:S05]  /*2550*/  BSYNC.RECONVERGENT B0 ;  /* 0x0000000000007941 */ /* 0x000fea0003800200 */
.L_x_35:
        /* <DEDUP_REMOVED lines=34> */
[----:B------:R-:W-:Y:S06]  /*2780*/  BRA `(.L_x_40) ;  /* 0x0000000000447947 */ /* 0x000fec0003800000 */
.L_x_39:
        /* <DEDUP_REMOVED lines=8> */
[----:B------:R-:W-:Y:S01]  /*2810*/  MOV R6, R12 ;  /* 0x0000000c00067202 */ /* 0x000fe20000000f00 */
[--C-:B------:R-:W-:Y:S01]  /*2820*/  IMAD.MOV.U32 R19, RZ, RZ, R5.reuse ;  /* 0x000000ffff137224 */ /* 0x100fe200078e0005 */
[----:B------:R-:W-:Y:S01]  /*2830*/  MOV R18, R4 ;  /* 0x0000000400127202 */ /* 0x000fe20000000f00 */
[----:B------:R-:W-:Y:S02]  /*2840*/  IMAD.X R9, RZ, RZ, ~R5, P0 ;  /* 0x000000ffff097224 */ /* 0x000fe400000e0e05 */
[----:B------:R-:W-:-:S04]  /*2850*/  IMAD.WIDE.U32 R6, R10, R15, R6 ;  /* 0x0000000f0a067225 */ /* 0x000fc800078e0006 */
[----:B------:R-:W-:Y:S02]  /*2860*/  IMAD R9, R9, R10, RZ ;  /* 0x0000000a09097224 */ /* 0x000fe400078e02ff */
[----:B------:R-:W-:Y:S02]  /*2870*/  IMAD.MOV.U32 R4, RZ, RZ, R6 ;  /* 0x000000ffff047224 */ /* 0x000fe400078e0006 */
[----:B------:R-:W-:-:S05]  /*2880*/  IMAD R9, R11, R15, R9 ;  /* 0x0000000f0b097224 */ /* 0x000fca00078e0209 */
[----:B------:R-:W-:-:S07]  /*2890*/  IADD3 R9, PT, PT, R7, R9, RZ ;  /* 0x0000000907097210 */ /* 0x000fce0007ffe0ff */
.L_x_40:
[----:B------:R-:W-:Y:S05]  /*28a0*/  BSYNC.RECONVERGENT B0 ;  /* 0x0000000000007941 */ /* 0x000fea0003800200 */
.L_x_38:
[----:B------:R-:W-:Y:S01]  /*28b0*/  LEA R7, R0, R1, 0x3 ;  /* 0x0000000100077211 */ /* 0x000fe200078e18ff */
[----:B------:R-:W-:-:S05]  /*28c0*/  IMAD.MOV.U32 R5, RZ, RZ, R9 ;  /* 0x000000ffff057224 */ /* 0x000fca00078e0009 */
[----:B------:R0:W-:Y:S02]  /*28d0*/  STL.64 [R7], R4 ;  /* 0x0000000407007387 */ /* 0x0001e40000100a00 */
.L_x_28:
[----:B------:R-:W2:Y:S02]  /*28e0*/  LDCU UR4, c[0x0][0x390] ;  /* 0x00007200ff0477ac */ /* 0x000ea40008000800 */
[----:B--2---:R-:W-:-:S09]  /*28f0*/  ULOP3.LUT UP0, UR4, UR4, 0x3, URZ, 0xc0, !UPT ;  /* 0x0000000304047892 */ /* 0x004fd2000f80c0ff */
[----:B------:R-:W-:Y:S05]  /*2900*/  BRA.U !UP0, `(.L_x_27) ;  /* 0x0000000908387547 */ /* 0x000fea000b800000 */
[----:B------:R-:W-:-:S09]  /*2910*/  UISETP.NE.AND UP0, UPT, UR4, 0x1, UPT ;  /* 0x000000010400788c */ /* 0x000fd2000bf05270 */
[----:B------:R-:W-:Y:S05]  /*2920*/  BRA.U !UP0, `(.L_x_41) ;  /* 0x0000000508947547 */ /* 0x000fea000b800000 */
[----:B------:R-:W2:Y:S01]  /*2930*/  LDC.64 R10, c[0x0][0x398] ;  /* 0x0000e600ff0a7b82 */ /* 0x000ea20000000a00 */
[----:B------:R-:W-:-:S05]  /*2940*/  IADD3 R8, PT, PT, R0, -0x1, RZ ;  /* 0xffffffff00087810 */ /* 0x000fca0007ffe0ff */
[----:B--2---:R-:W-:-:S06]  /*2950*/  IMAD.WIDE.U32 R10, R8, 0x8, R10 ;  /* 0x00000008080a7825 */ /* 0x004fcc00078e000a */
[----:B------:R-:W2:Y:S01]  /*2960*/  LDG.E.64.CONSTANT R10, desc[UR8][R10.64] ;  /* 0x000000080a0a7981 */ /* 0x000ea2000c1e9b00 */
[----:B------:R-:W-:Y:S01]  /*2970*/  BSSY.RECONVERGENT B0, `(.L_x_42) ;  /* 0x0000028000007945 */ /* 0x000fe20003800200 */
[----:B--2---:R-:W-:-:S04]  /*2980*/  LOP3.LUT R2, R19, R11, RZ, 0xfc, !PT ;  /* 0x0000000b13027212 */ /* 0x004fc800078efcff */
[----:B------:R-:W-:-:S13]  /*2990*/  ISETP.NE.U32.AND P0, PT, R2, RZ, PT ;  /* 0x000000ff0200720c */ /* 0x000fda0003f05070 */
[----:B------:R-:W-:Y:S05]  /*29a0*/  @P0 BRA `(.L_x_43) ;  /* 0x00000000005c0947 */ /* 0x000fea0003800000 */
[----:B------:R-:W2:Y:S01]  /*29b0*/  I2F.U32.RP R2, R10 ;  /* 0x0000000a00027306 */ /* 0x000ea20000209000 */
[----:B01----:R-:W-:Y:S01]  /*29c0*/  IADD3 R7, PT, PT, RZ, -R10, RZ ;  /* 0x8000000aff077210 */ /* 0x003fe20007ffe0ff */
[----:B------:R-:W-:Y:S01]  /*29d0*/  HFMA2 R13, -RZ, RZ, 0, 0 ;  /* 0x00000000ff0d7431 */ /* 0x000fe200000001ff */
[----:B------:R-:W-:Y:S01]  /*29e0*/  ISETP.NE.U32.AND P2, PT, R10, RZ, PT ;  /* 0x000000ff0a00720c */ /* 0x000fe20003f45070 */
[----:B------:R-:W-:-:S04]  /*29f0*/  IMAD.MOV.U32 R9, RZ, RZ, RZ ;  /* 0x000000ffff097224 */ /* 0x000fc800078e00ff */
[----:B--2---:R-:W0:Y:S02]  /*2a00*/  MUFU.RCP R2, R2 ;  /* 0x0000000200027308 */ /* 0x004e240000001000 */
        /* <DEDUP_REMOVED lines=17> */
.L_x_43:
[----:B------:R-:W-:Y:S01]  /*2b20*/  IMAD.MOV.U32 R22, RZ, RZ, R18 ;  /* 0x000000ffff167224 */ /* 0x000fe200078e0012 */
[----:B01----:R-:W-:Y:S01]  /*2b30*/  MOV R4, R10 ;  /* 0x0000000a00047202 */ /* 0x003fe20000000f00 */
[----:B------:R-:W-:Y:S01]  /*2b40*/  IMAD.MOV.U32 R5, RZ, RZ, R11 ;  /* 0x000000ffff057224 */ /* 0x000fe200078e000b */
[----:B------:R-:W-:-:S07]  /*2b50*/  MOV R2, 0x2b70 ;  /* 0x00002b7000027802 */ /* 0x000fce0000000f00 */
[----:B------:R-:W-:Y:S05]  /*2b60*/  CALL.REL.NOINC `($__internal_0_$__cuda_sm20_div_s64) ;  /* 0x00000020004c7944 */ /* 0x000fea0003c00000 */
[-C--:B------:R-:W-:Y:S02]  /*2b70*/  IADD3 R13, P0, PT, RZ, -R4.reuse, RZ ;  /* 0x80000004ff0d7210 */ /* 0x080fe40007f1e0ff */
[----:B------:R-:W-:Y:S02]  /*2b80*/  MOV R12, R4 ;  /* 0x00000004000c7202 */ /* 0x000fe40000000f00 */
[----:B------:R-:W-:Y:S01]  /*2b90*/  IADD3.X R9, PT, PT, RZ, ~R5, RZ, P0, !PT ;  /* 0x80000005ff097210 */ /* 0x000fe200007fe4ff */
[----:B------:R-:W-:-:S04]  /*2ba0*/  IMAD.WIDE.U32 R6, R10, R13, R18 ;  /* 0x0000000d0a067225 */ /* 0x000fc800078e0012 */
[----:B------:R-:W-:-:S04]  /*2bb0*/  IMAD R9, R9, R10, RZ ;  /* 0x0000000a09097224 */ /* 0x000fc800078e02ff */
[----:B------:R-:W-:Y:S02]  /*2bc0*/  IMAD R9, R11, R13, R9 ;  /* 0x0000000d0b097224 */ /* 0x000fe400078e0209 */
[----:B------:R-:W-:Y:S02]  /*2bd0*/  IMAD.MOV.U32 R13, RZ, RZ, R5 ;  /* 0x000000ffff0d7224 */ /* 0x000fe400078e0005 */
[----:B------:R-:W-:-:S07]  /*2be0*/  IMAD.IADD R9, R7, 0x1, R9 ;  /* 0x0000000107097824 */ /* 0x000fce00078e0209 */
.L_x_44:
[----:B------:R-:W-:Y:S05]  /*2bf0*/  BSYNC.RECONVERGENT B0 ;  /* 0x0000000000007941 */ /* 0x000fea0003800200 */
.L_x_42:
        /* <DEDUP_REMOVED lines=35> */
.L_x_46:
        /* <DEDUP_REMOVED lines=17> */
.L_x_47:
[----:B------:R-:W-:Y:S05]  /*2f40*/  BSYNC.RECONVERGENT B0 ;  /* 0x0000000000007941 */ /* 0x000fea0003800200 */
.L_x_45:
[----:B------:R-:W-:Y:S01]  /*2f50*/  IMAD R7, R0, 0x8, R1 ;  /* 0x0000000800077824 */ /* 0x000fe200078e0201 */
[----:B------:R-:W-:-:S05]  /*2f60*/  MOV R5, R9 ;  /* 0x0000000900057202 */ /* 0x000fca0000000f00 */
[----:B------:R2:W-:Y:S02]  /*2f70*/  STL.64 [R7], R4 ;  /* 0x0000000407007387 */ /* 0x0005e40000100a00 */
.L_x_41:
[----:B------:R-:W3:Y:S02]  /*2f80*/  LDCU UR4, c[0x0][0x390] ;  /* 0x00007200ff0477ac */ /* 0x000ee40008000800 */
[----:B---3--:R-:W-:-:S04]  /*2f90*/  ULOP3.LUT UR4, UR4, 0x1, URZ, 0xc0, !UPT ;  /* 0x0000000104047892 */ /* 0x008fc8000f8ec0ff */
[----:B------:R-:W-:-:S09]  /*2fa0*/  UISETP.NE.U32.AND UP0, UPT, UR4, 0x1, UPT ;  /* 0x000000010400788c */ /* 0x000fd2000bf05070 */
[----:B------:R-:W-:Y:S05]  /*2fb0*/  BRA.U UP0, `(.L_x_27) ;  /* 0x00000001008c7547 */ /* 0x000fea000b800000 */
[----:B012---:R-:W0:Y:S01]  /*2fc0*/  LDC.64 R4, c[0x0][0x398] ;  /* 0x0000e600ff047b82 */ /* 0x007e220000000a00 */
        /* <DEDUP_REMOVED lines=8> */
[----:B------:R-:W-:Y:S01]  /*3050*/  IMAD.MOV R5, RZ, RZ, -R4 ;  /* 0x000000ffff057224 */ /* 0x000fe200078e0a04 */
[----:B------:R-:W-:-:S06]  /*3060*/  ISETP.NE.U32.AND P1, PT, R4, RZ, PT ;  /* 0x000000ff0400720c */ /* 0x000fcc0003f25070 */
[----:B0-----:R-:W0:Y:S02]  /*3070*/  MUFU.RCP R2, R2 ;  /* 0x0000000200027308 */ /* 0x001e240000001000 */
[----:B0-----:R-:W-:-:S06]  /*3080*/  IADD3 R6, PT, PT, R2, 0xffffffe, RZ ;  /* 0x0ffffffe02067810 */ /* 0x001fcc0007ffe0ff */
[----:B------:R0:W1:Y:S02]  /*3090*/  F2I.FTZ.U32.TRUNC.NTZ R7, R6 ;  /* 0x0000000600077305 */ /* 0x000064000021f000 */
[----:B0-----:R-:W-:Y:S02]  /*30a0*/  HFMA2 R6, -RZ, RZ, 0, 0 ;  /* 0x00000000ff067431 */ /* 0x001fe400000001ff */
[----:B-1----:R-:W-:-:S04]  /*30b0*/  IMAD R5, R5, R7, RZ ;  /* 0x0000000705057224 */ /* 0x002fc800078e02ff */
[----:B------:R-:W-:-:S04]  /*30c0*/  IMAD.HI.U32 R7, R7, R5, R6 ;  /* 0x0000000507077227 */ /* 0x000fc800078e0006 */
[----:B------:R-:W-:Y:S02]  /*30d0*/  IMAD.MOV.U32 R5, RZ, RZ, RZ ;  /* 0x000000ffff057224 */ /* 0x000fe400078e00ff */
[----:B------:R-:W-:-:S04]  /*30e0*/  IMAD.HI.U32 R7, R7, R18, RZ ;  /* 0x0000001207077227 */ /* 0x000fc800078e00ff */
[----:B------:R-:W-:-:S04]  /*30f0*/  IMAD.MOV R7, RZ, RZ, -R7 ;  /* 0x000000ffff077224 */ /* 0x000fc800078e0a07 */
[----:B------:R-:W-:-:S05]  /*3100*/  IMAD R7, R4, R7, R18 ;  /* 0x0000000704077224 */ /* 0x000fca00078e0212 */
[----:B------:R-:W-:-:S13]  /*3110*/  ISETP.GE.U32.AND P0, PT, R7, R4, PT ;  /* 0x000000040700720c */ /* 0x000fda0003f06070 */
[----:B------:R-:W-:-:S04]  /*3120*/  @P0 IADD3 R7, PT, PT, -R4, R7, RZ ;  /* 0x0000000704070210 */ /* 0x000fc80007ffe1ff */
[----:B------:R-:W-:-:S13]  /*3130*/  ISETP.GE.U32.AND P0, PT, R7, R4, PT ;  /* 0x000000040700720c */ /* 0x000fda0003f06070 */
[----:B------:R-:W-:Y:S01]  /*3140*/  @P0 IMAD.IADD R7, R7, 0x1, -R4 ;  /* 0x0000000107070824 */ /* 0x000fe200078e0a04 */
[----:B------:R-:W-:-:S04]  /*3150*/  @!P1 LOP3.LUT R7, RZ, R4, RZ, 0x33, !PT ;  /* 0x00000004ff079212 */ /* 0x000fc800078e33ff */
[----:B------:R-:W-:Y:S01]  /*3160*/  MOV R4, R7 ;  /* 0x0000000700047202 */ /* 0x000fe20000000f00 */
[----:B------:R-:W-:Y:S06]  /*3170*/  BRA `(.L_x_50) ;  /* 0x0000000000107947 */ /* 0x000fec0003800000 */
.L_x_49:
[----:B------:R-:W-:-:S07]  /*3180*/  MOV R2, 0x31a0 ;  /* 0x000031a000027802 */ /* 0x000fce0000000f00 */
[----:B------:R-:W-:Y:S05]  /*3190*/  CALL.REL.NOINC `($__internal_1_$__cuda_sm20_rem_s64) ;  /* 0x0000002000107944 */ /* 0x000fea0003c00000 */
[----:B------:R-:W-:Y:S01]  /*31a0*/  MOV R4, R6 ;  /* 0x0000000600047202 */ /* 0x000fe20000000f00 */
[----:B------:R-:W-:-:S07]  /*31b0*/  IMAD.MOV.U32 R5, RZ, RZ, R7 ;  /* 0x000000ffff057224 */ /* 0x000fce00078e0007 */
.L_x_50:
[----:B------:R-:W-:Y:S05]  /*31c0*/  BSYNC.RECONVERGENT B0 ;  /* 0x0000000000007941 */ /* 0x000fea0003800200 */
.L_x_48:
[----:B------:R-:W-:-:S05]  /*31d0*/  LEA R7, R0, R1, 0x3 ;  /* 0x0000000100077211 */ /* 0x000fca00078e18ff */
[----:B------:R3:W-:Y:S02]  /*31e0*/  STL.64 [R7], R4 ;  /* 0x0000000407007387 */ /* 0x0007e40000100a00 */
.L_x_27:
[----:B------:R-:W4:Y:S01]  /*31f0*/  LDCU UR6, c[0x0][0x390] ;  /* 0x00007200ff0677ac */ /* 0x000f220008000800 */
[----:B------:R-:W-:Y:S01]  /*3200*/  CS2R R12, SRZ ;  /* 0x00000000000c7805 */ /* 0x000fe2000001ff00 */
[----:B------:R-:W-:Y:S01]  /*3210*/  IMAD.MOV.U32 R0, RZ, RZ, RZ ;  /* 0x000000ffff007224 */ /* 0x000fe200078e00ff */
[----:B------:R-:W-:Y:S02]  /*3220*/  UISETP.NE.AND UP0, UPT, UR7, URZ, UPT ;  /* 0x000000ff0700728c */ /* 0x000fe4000bf05270 */
[----:B----4-:R-:W-:-:S09]  /*3230*/  UISETP.GE.U32.AND UP1, UPT, UR6, 0x8, UPT ;  /* 0x000000080600788c */ /* 0x010fd2000bf26070 */
[----:B------:R-:W-:Y:S05]  /*3240*/  BRA.U !UP1, `(.L_x_51) ;  /* 0x0000000509bc7547 */ /* 0x000fea000b800000 */
[----:B------:R-:W4:Y:S01]  /*3250*/  LDCU.64 UR4, c[0x0][0x3a0] ;  /* 0x00007400ff0477ac */ /* 0x000f220008000a00 */
[----:B------:R-:W-:Y:S02]  /*3260*/  IADD3 R2, PT, PT, R1, 0x20, RZ ;  /* 0x0000002001027810 */ /* 0x000fe40007ffe0ff */
[----:B------:R-:W-:Y:S01]  /*3270*/  CS2R R12, SRZ ;  /* 0x00000000000c7805 */ /* 0x000fe2000001ff00 */
[----:B------:R-:W5:Y:S01]  /*3280*/  LDCU UR13, c[0x0][0x3b0] ;  /* 0x00007600ff0d77ac */ /* 0x000f620008000800 */
[----:B------:R-:W-:Y:S01]  /*3290*/  ULOP3.LUT UR11, UR6, 0x7ffffff8, URZ, 0xc0, !UPT ;  /* 0x7ffffff8060b7892 */ /* 0x000fe2000f8ec0ff */
[----:B------:R-:W0:Y:S05]  /*32a0*/  LDCU.64 UR14, c[0x0][0x3b8] ;  /* 0x00007700ff0e77ac */ /* 0x000e2a0008000a00 */
[----:B------:R-:W-:Y:S01]  /*32b0*/  IMAD.U32 R0, RZ, RZ, UR11 ;  /* 0x0000000bff007e24 */ /* 0x000fe2000f8e00ff */
[----:B----4-:R-:W-:-:S04]  /*32c0*/  UIADD3 UR4, UP1, UPT, UR4, 0x20, URZ ;  /* 0x0000002004047890 */ /* 0x010fc8000ff3e0ff */
[----:B------:R-:W-:Y:S02]  /*32d0*/  UIADD3.X UR5, UPT, UPT, URZ, UR5, URZ, UP1, !UPT ;  /* 0x00000005ff057290 */ /* 0x000fe40008ffe4ff */
[----:B------:R-:W-:Y:S01]  /*32e0*/  MOV R16, UR4 ;  /* 0x0000000400107c02 */ /* 0x000fe20008000f00 */
[----:B-----5:R-:W-:Y:S01]  /*32f0*/  UIADD3 UR10, UPT, UPT, -UR13, URZ, URZ ;  /* 0x000000ff0d0a7290 */ /* 0x020fe2000fffe1ff */
[----:B------:R-:W-:Y:S02]  /*3300*/  UMOV UR4, URZ ;  /* 0x000000ff00047c82 */ /* 0x000fe40008000000 */
[----:B0-----:R-:W-:-:S09]  /*3310*/  IMAD.U32 R17, RZ, RZ, UR5 ;  /* 0x00000005ff117e24 */ /* 0x001fd2000f8e00ff */
.L_x_52:
[----:B------:R-:W4:Y:S04]  /*3320*/  LDL.128 R8, [R2+-0x20] ;  /* 0xffffe00002087983 */ /* 0x000f280000100c00 */
[----:B------:R-:W5:Y:S04]  /*3330*/  LDG.E.64.CONSTANT R22, desc[UR8][R16.64+-0x20] ;  /* 0xffffe00810167981 */ /* 0x000f68000c1e9b00 */
[----:B------:R-:W5:Y:S04]  /*3340*/  LDG.E.64.CONSTANT R20, desc[UR8][R16.64+-0x18] ;  /* 0xffffe80810147981 */ /* 0x000f68000c1e9b00 */
[----:B-123--:R-:W2:Y:S04]  /*3350*/  LDL.128 R4, [R2+-0x10] ;  /* 0xfffff00002047983 */ /* 0x00eea80000100c00 */
[----:B------:R-:W3:Y:S04]  /*3360*/  LDG.E.64.CONSTANT R14, desc[UR8][R16.64+-0x10] ;  /* 0xfffff008100e7981 */ /* 0x000ee8000c1e9b00 */
[----:B------:R-:W3:Y:S01]  /*3370*/  LDG.E.64.CONSTANT R18, desc[UR8][R16.64+-0x8] ;  /* 0xfffff80810127981 */ /* 0x000ee2000c1e9b00 */
[----:B------:R-:W-:-:S02]  /*3380*/  UISETP.NE.AND UP1, UPT, UR10, URZ, UPT ;  /* 0x000000ff0a00728c */ /* 0x000fc4000bf25270 */
[----:B------:R-:W-:Y:S02]  /*3390*/  UIADD3 UR5, UPT, UPT, UR4, 0x1, URZ ;  /* 0x0000000104057890 */ /* 0x000fe4000fffe0ff */
[----:B------:R-:W-:Y:S02]  /*33a0*/  USEL UR11, UR14, URZ, !UP1 ;  /* 0x000000ff0e0b7287 */ /* 0x000fe4000c800000 */
[----:B------:R-:W-:Y:S02]  /*33b0*/  USEL UR12, UR15, URZ, !UP1 ;  /* 0x000000ff0f0c7287 */ /* 0x000fe4000c800000 */
[----:B------:R-:W-:-:S04]  /*33c0*/  UISETP.NE.AND UP1, UPT, UR5, UR13, UPT ;  /* 0x0000000d0500728c */ /* 0x000fc8000bf25270 */
[----:B------:R-:W-:Y:S01]  /*33d0*/  USEL UR5, UR14, URZ, !UP1 ;  /* 0x000000ff0e057287 */ /* 0x000fe2000c800000 */
[----:B----4-:R-:W-:Y:S01]  /*33e0*/  IADD3 R27, P0, PT, R8, UR11, RZ ;  /* 0x0000000b081b7c10 */ /* 0x010fe2000ff1e0ff */
[----:B------:R-:W-:-:S03]  /*33f0*/  USEL UR11, UR15, URZ, !UP1 ;  /* 0x000000ff0f0b7287 */ /* 0x000fc6000c800000 */
[----:B------:R-:W-:Y:S01]  /*3400*/  IADD3.X R9, PT, PT, R9, UR12, RZ, P0, !PT ;  /* 0x0000000c09097c10 */ /* 0x000fe200087fe4ff */
[-C--:B-----5:R-:W-:Y:S01]  /*3410*/  IMAD.WIDE.U32 R12, R22, R27.reuse, R12 ;  /* 0x0000001b160c7225 */ /* 0x0a0fe200078e000c */
[----:B------:R-:W-:Y:S01]  /*3420*/  IADD3 R25, P0, PT, R10, UR5, RZ ;  /* 0x000000050a197c10 */ /* 0x000fe2000ff1e0ff */
[----:B------:R-:W-:Y:S02]  /*3430*/  UIADD3 UR5, UPT, UPT, UR4, 0x2, URZ ;  /* 0x0000000204057890 */ /* 0x000fe4000fffe0ff */
[----:B------:R-:W-:Y:S02]  /*3440*/  IMAD R9, R9, R22, RZ ;  /* 0x0000001609097224 */ /* 0x000fe400078e02ff */
[----:B------:R-:W-:Y:S02]  /*3450*/  UISETP.NE.AND UP1, UPT, UR5, UR13, UPT ;  /* 0x0000000d0500728c */ /* 0x000fe4000bf25270 */
[----:B------:R-:W-:Y:S01]  /*3460*/  IMAD R27, R23, R27, R9 ;  /* 0x0000001b171b7224 */ /* 0x000fe200078e0209 */
[----:B------:R-:W-:-:S02]  /*3470*/  IADD3.X R23, PT, PT, R11, UR11, RZ, P0, !PT ;  /* 0x0000000b0b177c10 */ /* 0x000fc400087fe4ff */
[----:B------:R-:W4:Y:S01]  /*3480*/  LDL.128 R8, [R2] ;  /* 0x0000000002087983 */ /* 0x000f220000100c00 */
[----:B------:R-:W-:Y:S01]  /*3490*/  USEL UR5, UR14, URZ, !UP1 ;  /* 0x000000ff0e057287 */ /* 0x000fe2000c800000 */
[----:B------:R-:W-:Y:S01]  /*34a0*/  IADD3 R13, PT, PT, R13, R27, RZ ;  /* 0x0000001b0d0d7210 */ /* 0x000fe20007ffe0ff */
[----:B------:R-:W-:Y:S01]  /*34b0*/  USEL UR11, UR15, URZ, !UP1 ;  /* 0x000000ff0f0b7287 */ /* 0x000fe2000c800000 */
[----:B------:R-:W-:-:S03]  /*34c0*/  IMAD R23, R23, R20, RZ ;  /* 0x0000001417177224 */ /* 0x000fc600078e02ff */
[----:B--2---:R-:W-:Y:S01]  /*34d0*/  IADD3 R27, P0, PT, R4, UR5, RZ ;  /* 0x00000005041b7c10 */ /* 0x004fe2000ff1e0ff */
[-C--:B------:R-:W-:Y:S02]  /*34e0*/  IMAD R23, R21, R25.reuse, R23 ;  /* 0x0000001915177224 */ /* 0x080fe400078e0217 */
[----:B------:R-:W-:Y:S01]  /*34f0*/  IMAD.WIDE.U32 R12, R20, R25, R12 ;  /* 0x00000019140c7225 */ /* 0x000fe200078e000c */
[----:B------:R-:W-:Y:S01]  /*3500*/  IADD3.X R5, PT, PT, R5, UR11, RZ, P0, !PT ;  /* 0x0000000b05057c10 */ /* 0x000fe200087fe4ff */
[----:B------:R-:W2:Y:S01]  /*3510*/  LDG.E.64.CONSTANT R20, desc[UR8][R16.64] ;  /* 0x0000000810147981 */ /* 0x000ea2000c1e9b00 */
[----:B------:R-:W-:Y:S01]  /*3520*/  UIADD3 UR5, UPT, UPT, UR4, 0x3, URZ ;  /* 0x0000000304057890 */ /* 0x000fe2000fffe0ff */
[----:B------:R-:W-:Y:S02]  /*3530*/  IMAD.IADD R13, R13, 0x1, R23 ;  /* 0x000000010d0d7824 */ /* 0x000fe400078e0217 */
[----:B---3--:R-:W-:Y:S01]  /*3540*/  IMAD R5, R5, R14, RZ ;  /* 0x0000000e05057224 */ /* 0x008fe200078e02ff */
[----:B------:R-:W-:Y:S01]  /*3550*/  UISETP.NE.AND UP1, UPT, UR5, UR13, UPT ;  /* 0x0000000d0500728c */ /* 0x000fe2000bf25270 */
[----:B------:R-:W-:-:S03]  /*3560*/  IMAD.WIDE.U32 R22, R14, R27, R12 ;  /* 0x0000001b0e167225 */ /* 0x000fc600078e000c */
[----:B------:R-:W-:Y:S01]  /*3570*/  USEL UR5, UR14, URZ, !UP1 ;  /* 0x000000ff0e057287 */ /* 0x000fe2000c800000 */
[----:B------:R-:W-:Y:S02]  /*3580*/  IMAD R25, R15, R27, R5 ;  /* 0x0000001b0f197224 */ /* 0x000fe400078e0205 */
[----:B------:R-:W3:Y:S01]  /*3590*/  LDG.E.64.CONSTANT R4, desc[UR8][R16.64+0x8] ;  /* 0x0000080810047981 */ /* 0x000ee2000c1e9b00 */
[----:B------:R-:W-:-:S03]  /*35a0*/  USEL UR11, UR15, URZ, !UP1 ;  /* 0x000000ff0f0b7287 */ /* 0x000fc6000c800000 */
[----:B------:R0:W5:Y:S01]  /*35b0*/  LDL.128 R12, [R2+0x10] ;  /* 0x00001000020c7983 */ /* 0x0001620000100c00 */
[----:B------:R-:W-:Y:S02]  /*35c0*/  IADD3 R23, PT, PT, R23, R25, RZ ;  /* 0x0000001917177210 */ /* 0x000fe40007ffe0ff */
[----:B------:R-:W-:-:S04]  /*35d0*/  IADD3 R25, P0, PT, R6, UR5, RZ ;  /* 0x0000000506197c10 */ /* 0x000fc8000ff1e0ff */
[----:B------:R-:W-:Y:S02]  /*35e0*/  IADD3.X R27, PT, PT, R7, UR11, RZ, P0, !PT ;  /* 0x0000000b071b7c10 */ /* 0x000fe400087fe4ff */
[----:B------:R-:W5:Y:S01]  /*35f0*/  LDG.E.64.CONSTANT R6, desc[UR8][R16.64+0x10] ;  /* 0x0000100810067981 */ /* 0x000f62000c1e9b00 */
[----:B------:R-:W-:-:S04]  /*3600*/  IMAD.WIDE.U32 R22, R18, R25, R22 ;  /* 0x0000001912167225 */ /* 0x000fc800078e0016 */
[----:B------:R-:W-:-:S04]  /*3610*/  IMAD R27, R27, R18, RZ ;  /* 0x000000121b1b7224 */ /* 0x000fc800078e02ff */
[----:B------:R-:W-:Y:S02]  /*3620*/  IMAD R19, R19, R25, R27 ;  /* 0x0000001913137224 */ /* 0x000fe400078e021b */
[----:B------:R1:W5:Y:S01]  /*3630*/  LDG.E.64.CONSTANT R24, desc[UR8][R16.64+0x18] ;  /* 0x0000180810187981 */ /* 0x000362000c1e9b00 */
[----:B------:R-:W-:Y:S01]  /*3640*/  UIADD3 UR5, UPT, UPT, UR4, 0x4, URZ ;  /* 0x0000000404057890 */ /* 0x000fe2000fffe0ff */
[----:B------:R-:W-:Y:S01]  /*3650*/  IMAD.IADD R23, R23, 0x1, R19 ;  /* 0x0000000117177824 */ /* 0x000fe200078e0213 */
[----:B------:R-:W-:Y:S01]  /*3660*/  UIADD3 UR10, UPT, UPT, UR10, 0x8, URZ ;  /* 0x000000080a0a7890 */ /* 0x000fe2000fffe0ff */
[----:B0-----:R-:W-:Y:S01]  /*3670*/  VIADD R2, R2, 0x40 ;  /* 0x0000004002027836 */ /* 0x001fe20000000000 */
[----:B------:R-:W-:-:S04]  /*3680*/  UISETP.NE.AND UP1, UPT, UR5, UR13, UPT ;  /* 0x0000000d0500728c */ /* 0x000fc8000bf25270 */
[----:B------:R-:W-:Y:S01]  /*3690*/  USEL UR5, UR14, URZ, !UP1 ;  /* 0x000000ff0e057287 */ /* 0x000fe2000c800000 */
[----:B-1----:R-:W-:Y:S01]  /*36a0*/  IADD3 R16, P1, PT, R16, 0x40, RZ ;  /* 0x0000004010107810 */ /* 0x002fe20007f3e0ff */
[----:B------:R-:W-:-:S04]  /*36b0*/  USEL UR11, UR15, URZ, !UP1 ;  /* 0x000000ff0f0b7287 */ /* 0x000fc8000c800000 */
[----:B------:R-:W-:Y:S01]  /*36c0*/  IMAD.X R17, RZ, RZ, R17, P1 ;  /* 0x000000ffff117224 */ /* 0x000fe200008e0611 */
[----:B----4-:R-:W-:Y:S01]  /*36d0*/  IADD3 R27, P0, PT, R8, UR5, RZ ;  /* 0x00000005081b7c10 */ /* 0x010fe2000ff1e0ff */
[----:B------:R-:W-:-:S03]  /*36e0*/  UIADD3 UR5, UPT, UPT, UR4, 0x5, URZ ;  /* 0x0000000504057890 */ /* 0x000fc6000fffe0ff */
[----:B------:R-:W-:Y:S01]  /*36f0*/  IADD3.X R9, PT, PT, R9, UR11, RZ, P0, !PT ;  /* 0x0000000b09097c10 */ /* 0x000fe200087fe4ff */
[----:B------:R-:W-:Y:S02]  /*3700*/  UISETP.NE.AND UP1, UPT, UR5, UR13, UPT ;  /* 0x0000000d0500728c */ /* 0x000fe4000bf25270 */
[----:B------:R-:W-:Y:S02]  /*3710*/  UIADD3 UR5, UPT, UPT, UR4, 0x6, URZ ;  /* 0x0000000604057890 */ /* 0x000fe4000fffe0ff */
[----:B------:R-:W-:Y:S02]  /*3720*/  USEL UR11, UR14, URZ, !UP1 ;  /* 0x000000ff0e0b7287 */ /* 0x000fe4000c800000 */
[----:B------:R-:W-:Y:S01]  /*3730*/  USEL UR12, UR15, URZ, !UP1 ;  /* 0x000000ff0f0c7287 */ /* 0x000fe2000c800000 */
[----:B--2---:R-:W-:Y:S01]  /*3740*/  IMAD R9, R9, R20, RZ ;  /* 0x0000001409097224 */ /* 0x004fe200078e02ff */
[----:B------:R-:W-:Y:S02]  /*3750*/  UISETP.NE.AND UP1, UPT, UR5, UR13, UPT ;  /* 0x0000000d0500728c */ /* 0x000fe4000bf25270 */
[----:B------:R-:W-:Y:S01]  /*3760*/  IADD3 R19, P0, PT, R10, UR11, RZ ;  /* 0x0000000b0a137c10 */ /* 0x000fe2000ff1e0ff */
[-C--:B------:R-:W-:Y:S01]  /*3770*/  IMAD R9, R21, R27.reuse, R9 ;  /* 0x0000001b15097224 */ /* 0x080fe200078e0209 */
[----:B------:R-:W-:Y:S01]  /*3780*/  UIADD3 UR5, UPT, UPT, UR4, 0x7, URZ ;  /* 0x0000000704057890 */ /* 0x000fe2000fffe0ff */
[----:B------:R-:W-:Y:S01]  /*3790*/  IMAD.WIDE.U32 R20, R20, R27, R22 ;  /* 0x0000001b14147225 */ /* 0x000fe200078e0016 */
[----:B------:R-:W-:Y:S01]  /*37a0*/  IADD3.X R11, PT, PT, R11, UR12, RZ, P0, !PT ;  /* 0x0000000c0b0b7c10 */ /* 0x000fe200087fe4ff */
[----:B------:R-:W-:-:S02]  /*37b0*/  USEL UR11, UR14, URZ, !UP1 ;  /* 0x000000ff0e0b7287 */ /* 0x000fc4000c800000 */
[----:B------:R-:W-:Y:S01]  /*37c0*/  UISETP.NE.AND UP2, UPT, UR5, UR13, UPT ;  /* 0x0000000d0500728c */ /* 0x000fe2000bf45270 */
[----:B------:R-:W-:Y:S01]  /*37d0*/  IADD3 R21, PT, PT, R21, R9, RZ ;  /* 0x0000000915157210 */ /* 0x000fe20007ffe0ff */
[----:B------:R-:W-:Y:S01]  /*37e0*/  USEL UR12, UR15, URZ, !UP1 ;  /* 0x000000ff0f0c7287 */ /* 0x000fe2000c800000 */
[----:B---3--:R-:W-:Y:S01]  /*37f0*/  IMAD R11, R11, R4, RZ ;  /* 0x000000040b0b7224 */ /* 0x008fe200078e02ff */
[----:B------:R-:W-:Y:S01]  /*3800*/  USEL UR5, UR14, URZ, !UP2 ;  /* 0x000000ff0e057287 */ /* 0x000fe2000d000000 */
[----:B-----5:R-:W-:Y:S02]  /*3810*/  IADD3 R9, P0, PT, R12, UR11, RZ ;  /* 0x0000000b0c097c10 */ /* 0x020fe4000ff1e0ff */
[-C--:B------:R-:W-:Y:S01]  /*3820*/  IMAD R23, R5, R19.reuse, R11 ;  /* 0x0000001305177224 */ /* 0x080fe200078e020b */
[----:B------:R-:W-:Y:S01]  /*3830*/  USEL UR11, UR15, URZ, !UP2 ;  /* 0x000000ff0f0b7287 */ /* 0x000fe2000d000000 */
[----:B------:R-:W-:Y:S01]  /*3840*/  IMAD.WIDE.U32 R4, R4, R19, R20 ;  /* 0x0000001304047225 */ /* 0x000fe200078e0014 */
[----:B------:R-:W-:Y:S01]  /*3850*/  IADD3.X R11, PT, PT, R13, UR12, RZ, P0, !PT ;  /* 0x0000000c0d0b7c10 */ /* 0x000fe200087fe4ff */
[----:B------:R-:W-:Y:S01]  /*3860*/  UIADD3 UR4, UPT, UPT, UR4, 0x8, URZ ;  /* 0x0000000804047890 */ /* 0x000fe2000fffe0ff */
[----:B------:R-:W-:Y:S01]  /*3870*/  IADD3 R13, P0, PT, R14, UR5, RZ ;  /* 0x000000050e0d7c10 */ /* 0x000fe2000ff1e0ff */
[----:B------:R-:W-:-:S02]  /*3880*/  IMAD.IADD R5, R5, 0x1, R23 ;  /* 0x0000000105057824 */ /* 0x000fc400078e0217 */
[----:B------:R-:W-:Y:S01]  /*3890*/  IMAD R11, R11, R6, RZ ;  /* 0x000000060b0b7224 */ /* 0x000fe200078e02ff */
[----:B------:R-:W-:Y:S01]  /*38a0*/  IADD3.X R15, PT, PT, R15, UR11, RZ, P0, !PT ;  /* 0x0000000b0f0f7c10 */ /* 0x000fe200087fe4ff */
[----:B------:R-:W-:Y:S01]  /*38b0*/  IMAD.WIDE.U32 R4, R6, R9, R4 ;  /* 0x0000000906047225 */ /* 0x000fe200078e0004 */
[----:B------:R-:W-:-:S03]  /*38c0*/  ISETP.NE.AND P0, PT, R0, UR4, PT ;  /* 0x0000000400007c0c */ /* 0x000fc6000bf05270 */
[----:B------:R-:W-:Y:S02]  /*38d0*/  IMAD R11, R7, R9, R11 ;  /* 0x00000009070b7224 */ /* 0x000fe400078e020b */
[----:B------:R-:W-:-:S03]  /*38e0*/  IMAD R15, R15, R24, RZ ;  /* 0x000000180f0f7224 */ /* 0x000fc600078e02ff */
[----:B------:R-:W-:Y:S01]  /*38f0*/  IADD3 R5, PT, PT, R5, R11, RZ ;  /* 0x0000000b05057210 */ /* 0x000fe20007ffe0ff */
[-C--:B------:R-:W-:Y:S02]  /*3900*/  IMAD R15, R25, R13.reuse, R15 ;  /* 0x0000000d190f7224 */ /* 0x080fe400078e020f */
[----:B------:R-:W-:-:S05]  /*3910*/  IMAD.WIDE.U32 R12, R24, R13, R4 ;  /* 0x0000000d180c7225 */ /* 0x000fca00078e0004 */
[----:B------:R-:W-:Y:S01]  /*3920*/  IADD3 R13, PT, PT, R13, R15, RZ ;  /* 0x0000000f0d0d7210 */ /* 0x000fe20007ffe0ff */
[----:B------:R-:W-:Y:S06]  /*3930*/  @P0 BRA `(.L_x_52) ;  /* 0xfffffff800780947 */ /* 0x000fec000383ffff */
.L_x_51:
[----:B------:R-:W-:Y:S05]  /*3940*/  BRA.U !UP0, `(.L_x_0) ;  /* 0x0000000508a07547 */ /* 0x000fea000b800000 */
[----:B------:R-:W-:Y:S02]  /*3950*/  UISETP.GE.U32.AND UP0, UPT, UR7, 0x4, UPT ;  /* 0x000000040700788c */ /* 0x000fe4000bf06070 */
[----:B------:R-:W-:-:S07]  /*3960*/  ULOP3.LUT UP1, UR5, UR6, 0x3, URZ, 0xc0, !UPT ;  /* 0x0000000306057892 */ /* 0x000fce000f82c0ff */
[----:B------:R-:W-:Y:S05]  /*3970*/  BRA.U !UP0, `(.L_x_53) ;  /* 0x0000000108cc7547 */ /* 0x000fea000b800000 */
[----:B------:R-:W4:Y:S01]  /*3980*/  LDC.64 R26, c[0x0][0x3a0] ;  /* 0x0000e800ff1a7b82 */ /* 0x000f220000000a00 */
[C---:B------:R-:W-:Y:S01]  /*3990*/  LEA R2, R0.reuse, R1, 0x3 ;  /* 0x0000000100027211 */ /* 0x040fe200078e18ff */
[----:B------:R-:W5:Y:S04]  /*39a0*/  LDCU UR4, c[0x0][0x3b0] ;  /* 0x00007600ff0477ac */ /* 0x000f680008000800 */
[----:B0123--:R-:W2:Y:S02]  /*39b0*/  LDL.128 R4, [R2] ;  /* 0x0000000002047983 */ /* 0x00fea40000100c00 */
[----:B------:R-:W0:Y:S02]  /*39c0*/  LDC.64 R16, c[0x0][0x3b8] ;  /* 0x0000ee00ff107b82 */ /* 0x000e240000000a00 */
[----:B------:R-:W3:Y:S01]  /*39d0*/  LDL.128 R8, [R2+0x10] ;  /* 0x0000100002087983 */ /* 0x000ee20000100c00 */
[----:B----4-:R-:W-:-:S05]  /*39e0*/  IMAD.WIDE.U32 R26, R0, 0x8, R26 ;  /* 0x00000008001a7825 */ /* 0x010fca00078e001a */
[----:B------:R-:W4:Y:S04]  /*39f0*/  LDG.E.64.CONSTANT R22, desc[UR8][R26.64] ;  /* 0x000000081a167981 */ /* 0x000f28000c1e9b00 */
[----:B------:R-:W3:Y:S04]  /*3a00*/  LDG.E.64.CONSTANT R20, desc[UR8][R26.64+0x8] ;  /* 0x000008081a147981 */ /* 0x000ee8000c1e9b00 */
[----:B------:R-:W3:Y:S04]  /*3a10*/  LDG.E.64.CONSTANT R18, desc[UR8][R26.64+0x10] ;  /* 0x000010081a127981 */ /* 0x000ee8000c1e9b00 */
[----:B------:R1:W3:Y:S01]  /*3a20*/  LDG.E.64.CONSTANT R14, desc[UR8][R26.64+0x18] ;  /* 0x000018081a0e7981 */ /* 0x0002e2000c1e9b00 */
[----:B-----5:R-:W-:-:S04]  /*3a30*/  ISETP.NE.AND P0, PT, R0, UR4, PT ;  /* 0x0000000400007c0c */ /* 0x020fc8000bf05270 */
[----:B0-----:R-:W-:-:S04]  /*3a40*/  SEL R25, R16, RZ, !P0 ;  /* 0x000000ff10197207 */ /* 0x001fc80004000000 */
[----:B--2---:R-:W-:Y:S02]  /*3a50*/  IADD3 R25, P1, PT, R4, R25, RZ ;  /* 0x0000001904197210 */ /* 0x004fe40007f3e0ff */
[----:B------:R-:W-:-:S05]  /*3a60*/  SEL R4, R17, RZ, !P0 ;  /* 0x000000ff11047207 */ /* 0x000fca0004000000 */
[----:B------:R-:W-:Y:S01]  /*3a70*/  IMAD.X R5, R5, 0x1, R4, P1 ;  /* 0x0000000105057824 */ /* 0x000fe200008e0604 */
[----:B------:R-:W-:-:S04]  /*3a80*/  IADD3 R4, PT, PT, R0, 0x1, RZ ;  /* 0x0000000100047810 */ /* 0x000fc80007ffe0ff */
[----:B------:R-:W-:-:S04]  /*3a90*/  ISETP.NE.AND P0, PT, R4, UR4, PT ;  /* 0x0000000404007c0c */ /* 0x000fc8000bf05270 */
[----:B-1----:R-:W-:Y:S01]  /*3aa0*/  SEL R27, R16, RZ, !P0 ;  /* 0x000000ff101b7207 */ /* 0x002fe20004000000 */
[----:B----4-:R-:W-:Y:S02]  /*3ab0*/  IMAD R2, R5, R22, RZ ;  /* 0x0000001605027224 */ /* 0x010fe400078e02ff */
[----:B------:R-:W-:Y:S01]  /*3ac0*/  IMAD.WIDE.U32 R4, R22, R25, R12 ;  /* 0x0000001916047225 */ /* 0x000fe200078e000c */
[----:B------:R-:W-:-:S03]  /*3ad0*/  IADD3 R13, P1, PT, R27, R6, RZ ;  /* 0x000000061b0d7210 */ /* 0x000fc60007f3e0ff */
[----:B------:R-:W-:Y:S02]  /*3ae0*/  IMAD R25, R23, R25, R2 ;  /* 0x0000001917197224 */ /* 0x000fe400078e0202 */
[----:B------:R-:W-:Y:S01]  /*3af0*/  VIADD R2, R0, 0x2 ;  /* 0x0000000200027836 */ /* 0x000fe20000000000 */
[----:B------:R-:W-:-:S04]  /*3b00*/  SEL R23, R17, RZ, !P0 ;  /* 0x000000ff11177207 */ /* 0x000fc80004000000 */
[----:B------:R-:W-:Y:S01]  /*3b10*/  ISETP.NE.AND P0, PT, R2, UR4, PT ;  /* 0x0000000402007c0c */ /* 0x000fe2000bf05270 */
[----:B------:R-:W-:Y:S01]  /*3b20*/  IMAD.X R23, R23, 0x1, R7, P1 ;  /* 0x0000000117177824 */ /* 0x000fe200008e0607 */
[----:B------:R-:W-:Y:S02]  /*3b30*/  IADD3 R2, PT, PT, R0, 0x3, RZ ;  /* 0x0000000300027810 */ /* 0x000fe40007ffe0ff */
[----:B------:R-:W-:Y:S02]  /*3b40*/  SEL R7, R16, RZ, !P0 ;  /* 0x000000ff10077207 */ /* 0x000fe40004000000 */
[----:B------:R-:W-:Y:S01]  /*3b50*/  ISETP.NE.AND P1, PT, R2, UR4, PT ;  /* 0x0000000402007c0c */ /* 0x000fe2000bf25270 */
[----:B---3--:R-:W-:Y:S01]  /*3b60*/  IMAD R2, R23, R20, RZ ;  /* 0x0000001417027224 */ /* 0x008fe200078e02ff */
[----:B------:R-:W-:Y:S02]  /*3b70*/  IADD3 R5, PT, PT, R5, R25, RZ ;  /* 0x0000001905057210 */ /* 0x000fe40007ffe0ff */
[----:B------:R-:W-:-:S02]  /*3b80*/  SEL R23, R17, RZ, !P0 ;  /* 0x000000ff11177207 */ /* 0x000fc40004000000 */
[----:B------:R-:W-:Y:S01]  /*3b90*/  IADD3 R7, P0, PT, R8, R7, RZ ;  /* 0x0000000708077210 */ /* 0x000fe20007f1e0ff */
[-C--:B------:R-:W-:Y:S02]  /*3ba0*/  IMAD R25, R21, R13.reuse, R2 ;  /* 0x0000000d15197224 */ /* 0x080fe400078e0202 */
[----:B------:R-:W-:Y:S01]  /*3bb0*/  IMAD.WIDE.U32 R20, R20, R13, R4 ;  /* 0x0000000d14147225 */ /* 0x000fe200078e0004 */
[----:B------:R-:W-:-:S03]  /*3bc0*/  SEL R13, R16, RZ, !P1 ;  /* 0x000000ff100d7207 */ /* 0x000fc60004800000 */
[----:B------:R-:W-:Y:S01]  /*3bd0*/  IMAD.X R9, R9, 0x1, R23, P0 ;  /* 0x0000000109097824 */ /* 0x000fe200000e0617 */
[----:B------:R-:W-:Y:S02]  /*3be0*/  IADD3 R21, PT, PT, R21, R25, RZ ;  /* 0x0000001915157210 */ /* 0x000fe40007ffe0ff */
[----:B------:R-:W-:Y:S01]  /*3bf0*/  SEL R17, R17, RZ, !P1 ;  /* 0x000000ff11117207 */ /* 0x000fe20004800000 */
[----:B------:R-:W-:Y:S01]  /*3c00*/  IMAD R9, R9, R18, RZ ;  /* 0x0000001209097224 */ /* 0x000fe200078e02ff */
[----:B------:R-:W-:-:S03]  /*3c10*/  IADD3 R13, P0, PT, R13, R10, RZ ;  /* 0x0000000a0d0d7210 */ /* 0x000fc60007f1e0ff */
[-C--:B------:R-:W-:Y:S02]  /*3c20*/  IMAD R9, R19, R7.reuse, R9 ;  /* 0x0000000713097224 */ /* 0x080fe400078e0209 */
[----:B------:R-:W-:-:S04]  /*3c30*/  IMAD.WIDE.U32 R18, R18, R7, R20 ;  /* 0x0000000712127225 */ /* 0x000fc800078e0014 */
[----:B------:R-:W-:Y:S01]  /*3c40*/  IMAD.X R11, R17, 0x1, R11, P0 ;  /* 0x00000001110b7824 */ /* 0x000fe200000e060b */
[----:B------:R-:W-:-:S03]  /*3c50*/  IADD3 R19, PT, PT, R19, R9, RZ ;  /* 0x0000000913137210 */ /* 0x000fc60007ffe0ff */
[----:B------:R-:W-:-:S04]  /*3c60*/  IMAD R11, R11, R14, RZ ;  /* 0x0000000e0b0b7224 */ /* 0x000fc800078e02ff */
[-C--:B------:R-:W-:Y:S02]  /*3c70*/  IMAD R11, R15, R13.reuse, R11 ;  /* 0x0000000d0f0b7224 */ /* 0x080fe400078e020b */
[----:B------:R-:W-:-:S04]  /*3c80*/  IMAD.WIDE.U32 R12, R14, R13, R18 ;  /* 0x0000000d0e0c7225 */ /* 0x000fc800078e0012 */
[----:B------:R-:W-:Y:S01]  /*3c90*/  VIADD R0, R0, 0x4 ;  /* 0x0000000400007836 */ /* 0x000fe20000000000 */
[----:B------:R-:W-:-:S07]  /*3ca0*/  IADD3 R13, PT, PT, R13, R11, RZ ;  /* 0x0000000b0d0d7210 */ /* 0x000fce0007ffe0ff */
.L_x_53:
[----:B------:R-:W-:Y:S05]  /*3cb0*/  BRA.U !UP1, `(.L_x_0) ;  /* 0x0000000109c47547 */ /* 0x000fea000b800000 */
[----:B------:R-:W-:Y:S02]  /*3cc0*/  UISETP.NE.AND UP0, UPT, UR5, 0x1, UPT ;  /* 0x000000010500788c */ /* 0x000fe4000bf05270 */
[----:B------:R-:W-:-:S04]  /*3cd0*/  ULOP3.LUT UR6, UR6, 0x1, URZ, 0xc0, !UPT ;  /* 0x0000000106067892 */ /* 0x000fc8000f8ec0ff */
[----:B------:R-:W-:-:S03]  /*3ce0*/  UISETP.NE.U32.AND UP1, UPT, UR6, 0x1, UPT ;  /* 0x000000010600788c */ /* 0x000fc6000bf25070 */
[----:B------:R-:W-:Y:S08]  /*3cf0*/  BRA.U !UP0, `(.L_x_54) ;  /* 0x0000000108707547 */ /* 0x000ff0000b800000 */
[----:B------:R-:W4:Y:S01]  /*3d00*/  LDC.64 R8, c[0x0][0x3a0] ;  /* 0x0000e800ff087b82 */ /* 0x000f220000000a00 */
[C---:B0123--:R-:W-:Y:S01]  /*3d10*/  IMAD R4, R0.reuse, 0x8, R1 ;  /* 0x0000000800047824 */ /* 0x04ffe200078e0201 */
[----:B------:R-:W0:Y:S05]  /*3d20*/  LDCU UR4, c[0x0][0x3b0] ;  /* 0x00007600ff0477ac */ /* 0x000e2a0008000800 */
[----:B------:R-:W2:Y:S01]  /*3d30*/  LDL.128 R4, [R4] ;  /* 0x0000000004047983 */ /* 0x000ea20000100c00 */
[----:B------:R-:W1:Y:S01]  /*3d40*/  LDC.64 R14, c[0x0][0x3b8] ;  /* 0x0000ee00ff0e7b82 */ /* 0x000e620000000a00 */
[----:B----4-:R-:W-:-:S05]  /*3d50*/  IMAD.WIDE.U32 R16, R0, 0x8, R8 ;  /* 0x0000000800107825 */ /* 0x010fca00078e0008 */
[----:B------:R-:W3:Y:S04]  /*3d60*/  LDG.E.64.CONSTANT R10, desc[UR8][R16.64] ;  /* 0x00000008100a7981 */ /* 0x000ee8000c1e9b00 */
[----:B------:R-:W4:Y:S01]  /*3d70*/  LDG.E.64.CONSTANT R8, desc[UR8][R16.64+0x8] ;  /* 0x0000080810087981 */ /* 0x000f22000c1e9b00 */
[C---:B0-----:R-:W-:Y:S02]  /*3d80*/  ISETP.NE.AND P0, PT, R0.reuse, UR4, PT ;  /* 0x0000000400007c0c */ /* 0x041fe4000bf05270 */
[----:B------:R-:W-:Y:S02]  /*3d90*/  IADD3 R2, PT, PT, R0, 0x1, RZ ;  /* 0x0000000100027810 */ /* 0x000fe40007ffe0ff */
[----:B-1----:R-:W-:Y:S02]  /*3da0*/  SEL R19, R14, RZ, !P0 ;  /* 0x000000ff0e137207 */ /* 0x002fe40004000000 */
[----:B------:R-:W-:-:S02]  /*3db0*/  SEL R21, R15, RZ, !P0 ;  /* 0x000000ff0f157207 */ /* 0x000fc40004000000 */
[----:B------:R-:W-:Y:S02]  /*3dc0*/  ISETP.NE.AND P1, PT, R2, UR4, PT ;  /* 0x0000000402007c0c */ /* 0x000fe4000bf25270 */
[----:B------:R-:W-:Y:S02]  /*3dd0*/  IADD3 R0, PT, PT, R0, 0x2, RZ ;  /* 0x0000000200007810 */ /* 0x000fe40007ffe0ff */
[----:B------:R-:W-:Y:S02]  /*3de0*/  SEL R23, R14, RZ, !P1 ;  /* 0x000000ff0e177207 */ /* 0x000fe40004800000 */
[----:B------:R-:W-:Y:S02]  /*3df0*/  SEL R15, R15, RZ, !P1 ;  /* 0x000000ff0f0f7207 */ /* 0x000fe40004800000 */
[----:B--2---:R-:W-:-:S05]  /*3e00*/  IADD3 R19, P0, PT, R4, R19, RZ ;  /* 0x0000001304137210 */ /* 0x004fca0007f1e0ff */
[----:B------:R-:W-:Y:S01]  /*3e10*/  IMAD.X R21, R5, 0x1, R21, P0 ;  /* 0x0000000105157824 */ /* 0x000fe200000e0615 */
[----:B------:R-:W-:-:S04]  /*3e20*/  IADD3 R23, P0, PT, R23, R6, RZ ;  /* 0x0000000617177210 */ /* 0x000fc80007f1e0ff */
[----:B------:R-:W-:Y:S01]  /*3e30*/  IADD3.X R15, PT, PT, R15, R7, RZ, P0, !PT ;  /* 0x000000070f0f7210 */ /* 0x000fe200007fe4ff */
[----:B---3--:R-:W-:Y:S02]  /*3e40*/  IMAD R21, R21, R10, RZ ;  /* 0x0000000a15157224 */ /* 0x008fe400078e02ff */
[----:B------:R-:W-:-:S04]  /*3e50*/  IMAD.WIDE.U32 R12, R10, R19, R12 ;  /* 0x000000130a0c7225 */ /* 0x000fc800078e000c */
[----:B------:R-:W-:Y:S02]  /*3e60*/  IMAD R21, R11, R19, R21 ;  /* 0x000000130b157224 */ /* 0x000fe400078e0215 */
[----:B----4-:R-:W-:Y:S02]  /*3e70*/  IMAD R15, R15, R8, RZ ;  /* 0x000000080f0f7224 */ /* 0x010fe400078e02ff */
[----:B------:R-:W-:Y:S02]  /*3e80*/  IMAD.IADD R13, R13, 0x1, R21 ;  /* 0x000000010d0d7824 */ /* 0x000fe400078e0215 */
[-C--:B------:R-:W-:Y:S02]  /*3e90*/  IMAD R15, R9, R23.reuse, R15 ;  /* 0x00000017090f7224 */ /* 0x080fe400078e020f */
[----:B------:R-:W-:-:S04]  /*3ea0*/  IMAD.WIDE.U32 R12, R8, R23, R12 ;  /* 0x00000017080c7225 */ /* 0x000fc800078e000c */
[----:B------:R-:W-:-:S07]  /*3eb0*/  IMAD.IADD R13, R13, 0x1, R15 ;  /* 0x000000010d0d7824 */ /* 0x000fce00078e020f */
.L_x_54:
[----:B------:R-:W-:Y:S05]  /*3ec0*/  BRA.U UP1, `(.L_x_0) ;  /* 0x0000000101407547 */ /* 0x000fea000b800000 */
[----:B0123--:R-:W0:Y:S01]  /*3ed0*/  LDC.64 R6, c[0x0][0x3a0] ;  /* 0x0000e800ff067b82 */ /* 0x00fe220000000a00 */
[C---:B------:R-:W-:Y:S01]  /*3ee0*/  LEA R4, R0.reuse, R1, 0x3 ;  /* 0x0000000100047211 */ /* 0x040fe200078e18ff */
[----:B------:R-:W1:Y:S05]  /*3ef0*/  LDCU UR4, c[0x0][0x3b0] ;  /* 0x00007600ff0477ac */ /* 0x000e6a0008000800 */
[----:B------:R-:W2:Y:S01]  /*3f00*/  LDL.64 R4, [R4] ;  /* 0x0000000004047983 */ /* 0x000ea20000100a00 */
[----:B------:R-:W3:Y:S01]  /*3f10*/  LDC.64 R10, c[0x0][0x3b8] ;  /* 0x0000ee00ff0a7b82 */ /* 0x000ee20000000a00 */
[----:B0-----:R-:W-:-:S06]  /*3f20*/  IMAD.WIDE.U32 R6, R0, 0x8, R6 ;  /* 0x0000000800067825 */ /* 0x001fcc00078e0006 */
[----:B------:R-:W4:Y:S01]  /*3f30*/  LDG.E.64.CONSTANT R6, desc[UR8][R6.64] ;  /* 0x0000000806067981 */ /* 0x000f22000c1e9b00 */
[----:B-1----:R-:W-:-:S04]  /*3f40*/  ISETP.NE.AND P0, PT, R0, UR4, PT ;  /* 0x0000000400007c0c */ /* 0x002fc8000bf05270 */
[----:B---3--:R-:W-:Y:S02]  /*3f50*/  SEL R9, R10, RZ, !P0 ;  /* 0x000000ff0a097207 */ /* 0x008fe40004000000 */
[----:B------:R-:W-:Y:S02]  /*3f60*/  SEL R11, R11, RZ, !P0 ;  /* 0x000000ff0b0b7207 */ /* 0x000fe40004000000 */
[----:B--2---:R-:W-:-:S05]  /*3f70*/  IADD3 R9, P0, PT, R4, R9, RZ ;  /* 0x0000000904097210 */ /* 0x004fca0007f1e0ff */
[----:B------:R-:W-:-:S04]  /*3f80*/  IMAD.X R5, R5, 0x1, R11, P0 ;  /* 0x0000000105057824 */ /* 0x000fc800000e060b */
[----:B----4-:R-:W-:Y:S02]  /*3f90*/  IMAD R5, R5, R6, RZ ;  /* 0x0000000605057224 */ /* 0x010fe400078e02ff */
[----:B------:R-:W-:-:S04]  /*3fa0*/  IMAD.WIDE.U32 R12, R6, R9, R12 ;  /* 0x00000009060c7225 */ /* 0x000fc800078e000c */
[----:B------:R-:W-:-:S05]  /*3fb0*/  IMAD R5, R7, R9, R5 ;  /* 0x0000000907057224 */ /* 0x000fca00078e0205 */
[----:B------:R-:W-:-:S07]  /*3fc0*/  IADD3 R13, PT, PT, R13, R5, RZ ;  /* 0x000000050d0d7210 */ /* 0x000fce0007ffe0ff */
.L_x_0:
[----:B------:R-:W4:Y:S01]  /*3fd0*/  LDC.64 R14, c[0x0][0x3c0] ;  /* 0x0000f000ff0e7b82 */ /* 0x000f220000000a00 */
[----:B------:R-:W5:Y:S01]  /*3fe0*/  LDCU UR10, c[0x0][0x3c8] ;  /* 0x00007900ff0a77ac */ /* 0x000f620008000800 */
[----:B------:R-:W0:Y:S01]  /*3ff0*/  LDCU.128 UR4, c[0x0][0x380] ;  /* 0x00007000ff0477ac */ /* 0x000e220008000c00 */
[----:B-----5:R-:W-:Y:S01]  /*4000*/  UISETP.GT.AND UP0, UPT, UR10, 0x1, UPT ;  /* 0x000000010a00788c */ /* 0x020fe2000bf04270 */
[-C--:B----4-:R-:W-:Y:S02]  /*4010*/  IMAD R0, R13, R14.reuse, RZ ;  /* 0x0000000e0d007224 */ /* 0x090fe400078e02ff */
[----:B0-----:R-:W-:-:S04]  /*4020*/  IMAD.WIDE.U32 R10, R3, R14, UR4 ;  /* 0x00000004030a7e25 */ /* 0x001fc8000f8e000e */
[----:B------:R-:W-:Y:S01]  /*4030*/  IMAD.WIDE.U32 R8, R12, R14, UR6 ;  /* 0x000000060c087e25 */ /* 0x000fe2000f8e000e */
[----:B------:R-:W-:-:S03]  /*4040*/  MOV R6, R10 ;  /* 0x0000000a00067202 */ /* 0x000fc60000000f00 */
[-C--:B------:R-:W-:Y:S02]  /*4050*/  IMAD R19, R12, R15.reuse, R0 ;  /* 0x0000000f0c137224 */ /* 0x080fe400078e0200 */
[----:B------:R-:W-:Y:S02]  /*4060*/  IMAD R21, R3, R15, RZ ;  /* 0x0000000f03157224 */ /* 0x000fe400078e02ff */
[----:B------:R-:W-:Y:S01]  /*4070*/  IMAD.IADD R17, R19, 0x1, R9 ;  /* 0x0000000113117824 */ /* 0x000fe200078e0209 */
[----:B-123--:R-:W-:Y:S01]  /*4080*/  IADD3 R5, PT, PT, R9, R19, RZ ;  /* 0x0000001309057210 */ /* 0x00efe20007ffe0ff */
[----:B------:R-:W-:Y:S01]  /*4090*/  IMAD.IADD R7, R11, 0x1, R21 ;  /* 0x000000010b077824 */ /* 0x000fe200078e0215 */
[----:B------:R-:W-:Y:S06]  /*40a0*/  BRA.U UP0, `(.L_x_55) ;  /* 0x0000000100587547 */ /* 0x000fec000b800000 */
[----:B------:R-:W-:-:S09]  /*40b0*/  UISETP.NE.AND UP0, UPT, UR10, URZ, UPT ;  /* 0x000000ff0a00728c */ /* 0x000fd2000bf05270 */
[----:B------:R-:W-:Y:S05]  /*40c0*/  BRA.U !UP0, `(.L_x_56) ;  /* 0x0000000108407547 */ /* 0x000fea000b800000 */
[----:B------:R-:W-:-:S09]  /*40d0*/  UISETP.NE.AND UP0, UPT, UR10, 0x1, UPT ;  /* 0x000000010a00788c */ /* 0x000fd2000bf05270 */
[----:B------:R-:W-:Y:S05]  /*40e0*/  BRA.U UP0, `(.L_x_57) ;  /* 0x0000000100587547 */ /* 0x000fea000b800000 */
[----:B------:R0:W5:Y:S01]  /*40f0*/  LDG.E.U16.CONSTANT R6, desc[UR8][R6.64] ;  /* 0x0000000806067981 */ /* 0x000162000c1e9500 */
[----:B------:R-:W-:-:S05]  /*4100*/  LOP3.LUT R16, R8, 0xfffffffd, RZ, 0xc0, !PT ;  /* 0xfffffffd08107812 */ /* 0x000fca00078ec0ff */
[----:B------:R0:W5:Y:S01]  /*4110*/  LD.E R3, desc[UR8][R16.64] ;  /* 0x0000000810037980 */ /* 0x000162000c101900 */
[----:B------:R-:W-:-:S04]  /*4120*/  LOP3.LUT R0, R8, 0x2, RZ, 0xc0, !PT ;  /* 0x0000000208007812 */ /* 0x000fc800078ec0ff */
[----:B------:R-:W-:Y:S01]  /*4130*/  ISETP.EQ.U32.AND P0, PT, R0, RZ, PT ;  /* 0x000000ff0000720c */ /* 0x000fe20003f02070 */
[----:B------:R-:W-:-:S05]  /*4140*/  IMAD.MOV.U32 R0, RZ, RZ, 0x3254 ;  /* 0x00003254ff007424 */ /* 0x000fca00078e00ff */
[----:B0-----:R-:W-:-:S07]  /*4150*/  SEL R2, R0, 0x7610, P0 ;  /* 0x0000761000027807 */ /* 0x001fce0000000000 */
.L_x_58:
[----:B-----5:R-:W-:-:S05]  /*4160*/  HADD2 R0, R3, R6.H0_H0 ;  /* 0x2000000603007230 */ /* 0x020fca0000000000 */
[----:B------:R-:W-:-:S05]  /*4170*/  PRMT R5, R3, R2, R0 ;  /* 0x0000000203057216 */ /* 0x000fca0000000000 */
[----:B------:R-:W2:Y:S02]  /*4180*/  ATOM.E.CAS.STRONG.GPU PT, R0, [R16], R3, R5 ;  /* 0x000000031000738b */ /* 0x000ea400001ee105 */
[----:B--2---:R-:W-:Y:S02]  /*4190*/  ISETP.NE.U32.AND P0, PT, R0, R3, PT ;  /* 0x000000030000720c */ /* 0x004fe40003f05070 */
[----:B------:R-:W-:-:S11]  /*41a0*/  MOV R3, R0 ;  /* 0x0000000000037202 */ /* 0x000fd60000000f00 */
[----:B------:R-:W-:Y:S05]  /*41b0*/  @P0 BRA `(.L_x_58) ;  /* 0xfffffffc00e80947 */ /* 0x000fea000383ffff */
[----:B------:R-:W-:Y:S05]  /*41c0*/  EXIT ;  /* 0x000000000000794d */ /* 0x000fea0003800000 */
.L_x_56:
[----:B------:R-:W2:Y:S01]  /*41d0*/  LDG.E.CONSTANT R7, desc[UR8][R6.64] ;  /* 0x0000000806077981 */ /* 0x000ea2000c1e9900 */
[----:B------:R-:W-:-:S05]  /*41e0*/  IMAD.MOV.U32 R4, RZ, RZ, R8 ;  /* 0x000000ffff047224 */ /* 0x000fca00078e0008 */
[----:B--2---:R-:W-:Y:S01]  /*41f0*/  REDG.E.ADD.F32.FTZ.RN.STRONG.GPU desc[UR8][R4.64], R7 ;  /* 0x00000007040079a6 */ /* 0x004fe2000c12f308 */
[----:B------:R-:W-:Y:S05]  /*4200*/  EXIT ;  /* 0x000000000000794d */ /* 0x000fea0003800000 */
.L_x_55:
[----:B------:R-:W-:-:S09]  /*4210*/  UISETP.NE.AND UP0, UPT, UR10, 0x2, UPT ;  /* 0x000000020a00788c */ /* 0x000fd2000bf05270 */
[----:B------:R-:W-:Y:S05]  /*4220*/  BRA.U !UP0, `(.L_x_59) ;  /* 0x0000000908447547 */ /* 0x000fea000b800000 */
[----:B------:R-:W-:-:S09]  /*4230*/  UISETP.NE.AND UP0, UPT, UR10, 0x3, UPT ;  /* 0x000000030a00788c */ /* 0x000fd2000bf05270 */
[----:B------:R-:W-:Y:S05]  /*4240*/  BRA.U !UP0, `(.L_x_60) ;  /* 0x00000009082c7547 */ /* 0x000fea000b800000 */
.L_x_57:
[----:B------:R-:W-:-:S04]  /*4250*/  ISETP.GE.U32.AND P0, PT, R14, 0x1, PT ;  /* 0x000000010e00780c */ /* 0x000fc80003f06070 */
[----:B------:R-:W-:-:S13]  /*4260*/  ISETP.GE.AND.EX P0, PT, R15, RZ, PT, P0 ;  /* 0x000000ff0f00720c */ /* 0x000fda0003f06300 */
[----:B------:R-:W-:Y:S05]  /*4270*/  @!P0 EXIT ;  /* 0x000000000000894d */ /* 0x000fea0003800000 */
[C---:B------:R-:W-:Y:S01]  /*4280*/  ISETP.GE.U32.AND P1, PT, R14.reuse, 0x10, PT ;  /* 0x000000100e00780c */ /* 0x040fe20003f26070 */
[----:B------:R-:W-:Y:S01]  /*4290*/  HFMA2 R23, -RZ, RZ, 0, 0 ;  /* 0x00000000ff177431 */ /* 0x000fe200000001ff */
[----:B------:R-:W-:Y:S01]  /*42a0*/  LOP3.LUT R28, R14, 0xf, RZ, 0xc0, !PT ;  /* 0x0000000f0e1c7812 */ /* 0x000fe200078ec0ff */
[----:B------:R-:W-:Y:S01]  /*42b0*/  IMAD.MOV.U32 R25, RZ, RZ, RZ ;  /* 0x000000ffff197224 */ /* 0x000fe200078e00ff */
[----:B------:R-:W-:Y:S02]  /*42c0*/  ISETP.GE.U32.AND.EX P1, PT, R15, RZ, PT, P1 ;  /* 0x000000ff0f00720c */ /* 0x000fe40003f26110 */
[----:B------:R-:W-:-:S04]  /*42d0*/  ISETP.NE.U32.AND P0, PT, R28, RZ, PT ;  /* 0x000000ff1c00720c */ /* 0x000fc80003f05070 */
[----:B------:R-:W-:-:S07]  /*42e0*/  ISETP.NE.AND.EX P0, PT, RZ, RZ, PT, P0 ;  /* 0x000000ffff00720c */ /* 0x000fce0003f05300 */
[----:B------:R-:W-:Y:S06]  /*42f0*/  @!P1 BRA `(.L_x_61) ;  /* 0x0000000000cc9947 */ /* 0x000fec0003800000 */
[----:B------:R-:W-:Y:S02]  /*4300*/  IADD3 R16, P1, PT, R10, 0x7, RZ ;  /* 0x000000070a107810 */ /* 0x000fe40007f3e0ff */
[----:B------:R-:W-:Y:S02]  /*4310*/  LOP3.LUT R25, R15, 0x7fffffff, RZ, 0xc0, !PT ;  /* 0x7fffffff0f197812 */ /* 0x000fe400078ec0ff */
[----:B------:R-:W-:Y:S01]  /*4320*/  IADD3 R24, P2, PT, R8, 0x7, RZ ;  /* 0x0000000708187810 */ /* 0x000fe20007f5e0ff */
[----:B------:R-:W-:Y:S01]  /*4330*/  IMAD.X R17, RZ, RZ, R7, P1 ;  /* 0x000000ffff117224 */ /* 0x000fe200008e0607 */
[----:B------:R-:W-:Y:S01]  /*4340*/  LOP3.LUT R23, R14, 0xfffffff0, RZ, 0xc0, !PT ;  /* 0xfffffff00e177812 */ /* 0x000fe200078ec0ff */
[----:B------:R-:W-:Y:S01]  /*4350*/  IMAD.MOV.U32 R0, RZ, RZ, R25 ;  /* 0x000000ffff007224 */ /* 0x000fe200078e0019 */
[----:B------:R-:W-:Y:S02]  /*4360*/  IADD3.X R26, PT, PT, R19, R9, RZ, P2, !PT ;  /* 0x00000009131a7210 */ /* 0x000fe400017fe4ff */
[----:B------:R-:W-:-:S07]  /*4370*/  MOV R2, R23 ;  /* 0x0000001700027202 */ /* 0x000fce0000000f00 */
.L_x_62:
[----:B0-----:R-:W2:Y:S01]  /*4380*/  LDG.E.U8.CONSTANT R27, desc[UR8][R16.64+-0x7] ;  /* 0xfffff908101b7981 */ /* 0x001ea2000c1e9100 */
[----:B------:R-:W-:Y:S01]  /*4390*/  MOV R18, R24 ;  /* 0x0000001800127202 */ /* 0x000fe20000000f00 */
[----:B------:R-:W-:Y:S02]  /*43a0*/  IMAD.MOV.U32 R19, RZ, RZ, R26 ;  /* 0x000000ffff137224 */ /* 0x000fe400078e001a */
[----:B------:R-:W3:Y:S04]  /*43b0*/  LDG.E.U8.CONSTANT R29, desc[UR8][R16.64+-0x6] ;  /* 0xfffffa08101d7981 */ /* 0x000ee8000c1e9100 */
[----:B------:R-:W4:Y:S04]  /*43c0*/  LDG.E.U8.CONSTANT R20, desc[UR8][R16.64+-0x5] ;  /* 0xfffffb0810147981 */ /* 0x000f28000c1e9100 */
[----:B------:R-:W5:Y:S04]  /*43d0*/  LDG.E.U8.CONSTANT R22, desc[UR8][R16.64+-0x4] ;  /* 0xfffffc0810167981 */ /* 0x000f68000c1e9100 */
[----:B------:R-:W5:Y:S04]  /*43e0*/  LDG.E.U8.CONSTANT R24, desc[UR8][R16.64+-0x3] ;  /* 0xfffffd0810187981 */ /* 0x000f68000c1e9100 */
[----:B------:R-:W5:Y:S04]  /*43f0*/  LDG.E.U8.CONSTANT R26, desc[UR8][R16.64+-0x2] ;  /* 0xfffffe08101a7981 */ /* 0x000f68000c1e9100 */
[----:B--2---:R0:W-:Y:S04]  /*4400*/  STG.E.U8 desc[UR8][R18.64+-0x7], R27 ;  /* 0xfffff91b12007986 */ /* 0x0041e8000c101108 */
[----:B---3--:R1:W-:Y:S04]  /*4410*/  STG.E.U8 desc[UR8][R18.64+-0x6], R29 ;  /* 0xfffffa1d12007986 */ /* 0x0083e8000c101108 */
[----:B----4-:R2:W-:Y:S04]  /*4420*/  STG.E.U8 desc[UR8][R18.64+-0x5], R20 ;  /* 0xfffffb1412007986 */ /* 0x0105e8000c101108 */
[----:B-----5:R3:W-:Y:S04]  /*4430*/  STG.E.U8 desc[UR8][R18.64+-0x4], R22 ;  /* 0xfffffc1612007986 */ /* 0x0207e8000c101108 */
[----:B0-----:R-:W4:Y:S04]  /*4440*/  LDG.E.U8.CONSTANT R27, desc[UR8][R16.64+-0x1] ;  /* 0xffffff08101b7981 */ /* 0x001f28000c1e9100 */
[----:B-1----:R-:W5:Y:S04]  /*4450*/  LDG.E.U8.CONSTANT R29, desc[UR8][R16.64] ;  /* 0x00000008101d7981 */ /* 0x002f68000c1e9100 */
[----:B--2---:R-:W2:Y:S04]  /*4460*/  LDG.E.U8.CONSTANT R20, desc[UR8][R16.64+0x1] ;  /* 0x0000010810147981 */ /* 0x004ea8000c1e9100 */
[----:B---3--:R-:W3:Y:S04]  /*4470*/  LDG.E.U8.CONSTANT R22, desc[UR8][R16.64+0x2] ;  /* 0x0000020810167981 */ /* 0x008ee8000c1e9100 */
[----:B------:R0:W-:Y:S04]  /*4480*/  STG.E.U8 desc[UR8][R18.64+-0x3], R24 ;  /* 0xfffffd1812007986 */ /* 0x0001e8000c101108 */
[----:B------:R1:W-:Y:S04]  /*4490*/  STG.E.U8 desc[UR8][R18.64+-0x2], R26 ;  /* 0xfffffe1a12007986 */ /* 0x0003e8000c101108 */
[----:B0-----:R-:W3:Y:S04]  /*44a0*/  LDG.E.U8.CONSTANT R24, desc[UR8][R16.64+0x3] ;  /* 0x0000030810187981 */ /* 0x001ee8000c1e9100 */
[----:B-1----:R-:W3:Y:S04]  /*44b0*/  LDG.E.U8.CONSTANT R26, desc[UR8][R16.64+0x4] ;  /* 0x00000408101a7981 */ /* 0x002ee8000c1e9100 */
[----:B----4-:R0:W-:Y:S04]  /*44c0*/  STG.E.U8 desc[UR8][R18.64+-0x1], R27 ;  /* 0xffffff1b12007986 */ /* 0x0101e8000c101108 */
[----:B-----5:R1:W-:Y:S04]  /*44d0*/  STG.E.U8 desc[UR8][R18.64], R29 ;  /* 0x0000001d12007986 */ /* 0x0203e8000c101108 */
[----:B--2---:R2:W-:Y:S04]  /*44e0*/  STG.E.U8 desc[UR8][R18.64+0x1], R20 ;  /* 0x0000011412007986 */ /* 0x0045e8000c101108 */
[----:B---3--:R3:W-:Y:S04]  /*44f0*/  STG.E.U8 desc[UR8][R18.64+0x2], R22 ;  /* 0x0000021612007986 */ /* 0x0087e8000c101108 */
[----:B0-----:R-:W4:Y:S04]  /*4500*/  LDG.E.U8.CONSTANT R27, desc[UR8][R16.64+0x5] ;  /* 0x00000508101b7981 */ /* 0x001f28000c1e9100 */
[----:B-1----:R-:W5:Y:S04]  /*4510*/  LDG.E.U8.CONSTANT R29, desc[UR8][R16.64+0x6] ;  /* 0x00000608101d7981 */ /* 0x002f68000c1e9100 */
[----:B--2---:R-:W2:Y:S04]  /*4520*/  LDG.E.U8.CONSTANT R20, desc[UR8][R16.64+0x7] ;  /* 0x0000070810147981 */ /* 0x004ea8000c1e9100 */
[----:B---3--:R0:W3:Y:S01]  /*4530*/  LDG.E.U8.CONSTANT R22, desc[UR8][R16.64+0x8] ;  /* 0x0000080810167981 */ /* 0x0080e2000c1e9100 */
[----:B------:R-:W-:-:S04]  /*4540*/  IADD3 R2, P1, PT, R2, -0x10, RZ ;  /* 0xfffffff002027810 */ /* 0x000fc80007f3e0ff */
[----:B------:R-:W-:Y:S02]  /*4550*/  IADD3.X R0, PT, PT, R0, -0x1, RZ, P1, !PT ;  /* 0xffffffff00007810 */ /* 0x000fe40000ffe4ff */
[----:B------:R-:W-:-:S04]  /*4560*/  ISETP.NE.U32.AND P1, PT, R2, RZ, PT ;  /* 0x000000ff0200720c */ /* 0x000fc80003f25070 */
[----:B------:R-:W-:Y:S01]  /*4570*/  ISETP.NE.AND.EX P1, PT, R0, RZ, PT, P1 ;  /* 0x000000ff0000720c */ /* 0x000fe20003f25310 */
[----:B------:R1:W-:Y:S01]  /*4580*/  STG.E.U8 desc[UR8][R18.64+0x3], R24 ;  /* 0x0000031812007986 */ /* 0x0003e2000c101108 */
[----:B0-----:R-:W-:-:S03]  /*4590*/  IADD3 R16, P2, PT, R16, 0x10, RZ ;  /* 0x0000001010107810 */ /* 0x001fc60007f5e0ff */
[----:B------:R0:W-:Y:S01]  /*45a0*/  STG.E.U8 desc[UR8][R18.64+0x4], R26 ;  /* 0x0000041a12007986 */ /* 0x0001e2000c101108 */
[----:B------:R-:W-:Y:S02]  /*45b0*/  IADD3.X R17, PT, PT, RZ, R17, RZ, P2, !PT ;  /* 0x00000011ff117210 */ /* 0x000fe400017fe4ff */
[----:B-1----:R-:W-:-:S05]  /*45c0*/  IADD3 R24, P3, PT, R18, 0x10, RZ ;  /* 0x0000001012187810 */ /* 0x002fca0007f7e0ff */
[----:B0-----:R-:W-:Y:S01]  /*45d0*/  IMAD.X R26, RZ, RZ, R19, P3 ;  /* 0x000000ffff1a7224 */ /* 0x001fe200018e0613 */
[----:B----4-:R0:W-:Y:S04]  /*45e0*/  STG.E.U8 desc[UR8][R18.64+0x5], R27 ;  /* 0x0000051b12007986 */ /* 0x0101e8000c101108 */
[----:B-----5:R0:W-:Y:S04]  /*45f0*/  STG.E.U8 desc[UR8][R18.64+0x6], R29 ;  /* 0x0000061d12007986 */ /* 0x0201e8000c101108 */
[----:B--2---:R0:W-:Y:S04]  /*4600*/  STG.E.U8 desc[UR8][R18.64+0x7], R20 ;  /* 0x0000071412007986 */ /* 0x0041e8000c101108 */
[----:B---3--:R0:W-:Y:S01]  /*4610*/  STG.E.U8 desc[UR8][R18.64+0x8], R22 ;  /* 0x0000081612007986 */ /* 0x0081e2000c101108 */
[----:B------:R-:W-:Y:S05]  /*4620*/  @P1 BRA `(.L_x_62) ;  /* 0xfffffffc00541947 */ /* 0x000fea000383ffff */
.L_x_61:
[----:B------:R-:W-:Y:S05]  /*4630*/  @!P0 EXIT ;  /* 0x000000000000894d */ /* 0x000fea0003800000 */
[----:B------:R-:W-:Y:S02]  /*4640*/  ISETP.GE.U32.AND P0, PT, R28, 0x8, PT ;  /* 0x000000081c00780c */ /* 0x000fe40003f06070 */
[----:B------:R-:W-:Y:S02]  /*4650*/  LOP3.LUT R26, R14, 0x7, RZ, 0xc0, !PT ;  /* 0x000000070e1a7812 */ /* 0x000fe400078ec0ff */
[----:B------:R-:W-:Y:S02]  /*4660*/  ISETP.GE.U32.AND.EX P0, PT, RZ, RZ, PT, P0 ;  /* 0x000000ffff00720c */ /* 0x000fe40003f06100 */
[----:B------:R-:W-:-:S04]  /*4670*/  ISETP.NE.U32.AND P1, PT, R26, RZ, PT ;  /* 0x000000ff1a00720c */ /* 0x000fc80003f25070 */
[----:B------:R-:W-:-:S07]  /*4680*/  ISETP.NE.AND.EX P1, PT, RZ, RZ, PT, P1 ;  /* 0x000000ffff00720c */ /* 0x000fce0003f25310 */
[----:B------:R-:W-:Y:S06]  /*4690*/  @!P0 BRA `(.L_x_63) ;  /* 0x0000000000588947 */ /* 0x000fec0003800000 */
[----:B------:R-:W-:-:S04]  /*46a0*/  IADD3 R16, P0, PT, R23, R10, RZ ;  /* 0x0000000a17107210 */ /* 0x000fc80007f1e0ff */
[----:B------:R-:W-:-:S05]  /*46b0*/  IADD3.X R17, PT, PT, R25, R7, RZ, P0, !PT ;  /* 0x0000000719117210 */ /* 0x000fca00007fe4ff */
[----:B0-----:R-:W2:Y:S04]  /*46c0*/  LDG.E.U8.CONSTANT R27, desc[UR8][R16.64] ;  /* 0x00000008101b7981 */ /* 0x001ea8000c1e9100 */
[----:B------:R-:W3:Y:S04]  /*46d0*/  LDG.E.U8.CONSTANT R29, desc[UR8][R16.64+0x1] ;  /* 0x00000108101d7981 */ /* 0x000ee8000c1e9100 */
[----:B------:R-:W4:Y:S04]  /*46e0*/  LDG.E.U8.CONSTANT R0, desc[UR8][R16.64+0x2] ;  /* 0x0000020810007981 */ /* 0x000f28000c1e9100 */
[----:B------:R-:W5:Y:S04]  /*46f0*/  LDG.E.U8.CONSTANT R2, desc[UR8][R16.64+0x3] ;  /* 0x0000030810027981 */ /* 0x000f68000c1e9100 */
[----:B------:R-:W5:Y:S04]  /*4700*/  LDG.E.U8.CONSTANT R20, desc[UR8][R16.64+0x4] ;  /* 0x0000040810147981 */ /* 0x000f68000c1e9100 */
[----:B------:R-:W5:Y:S04]  /*4710*/  LDG.E.U8.CONSTANT R22, desc[UR8][R16.64+0x5] ;  /* 0x0000050810167981 */ /* 0x000f68000c1e9100 */
[----:B------:R-:W5:Y:S04]  /*4720*/  LDG.E.U8.CONSTANT R24, desc[UR8][R16.64+0x6] ;  /* 0x0000060810187981 */ /* 0x000f68000c1e9100 */
[----:B------:R-:W5:Y:S01]  /*4730*/  LDG.E.U8.CONSTANT R28, desc[UR8][R16.64+0x7] ;  /* 0x00000708101c7981 */ /* 0x000f62000c1e9100 */
[----:B------:R-:W-:-:S05]  /*4740*/  IADD3 R18, P0, PT, R23, R8, RZ ;  /* 0x0000000817127210 */ /* 0x000fca0007f1e0ff */
[----:B------:R-:W-:Y:S01]  /*4750*/  IMAD.X R19, R25, 0x1, R5, P0 ;  /* 0x0000000119137824 */ /* 0x000fe200000e0605 */
[----:B------:R-:W-:-:S04]  /*4760*/  IADD3 R23, P0, PT, R23, 0x8, RZ ;  /* 0x0000000817177810 */ /* 0x000fc80007f1e0ff */
[----:B------:R-:W-:Y:S01]  /*4770*/  IADD3.X R25, PT, PT, RZ, R25, RZ, P0, !PT ;  /* 0x00000019ff197210 */ /* 0x000fe200007fe4ff */
[----:B--2---:R1:W-:Y:S04]  /*4780*/  STG.E.U8 desc[UR8][R18.64], R27 ;  /* 0x0000001b12007986 */ /* 0x0043e8000c101108 */
[----:B---3--:R1:W-:Y:S04]  /*4790*/  STG.E.U8 desc[UR8][R18.64+0x1], R29 ;  /* 0x0000011d12007986 */ /* 0x0083e8000c101108 */
[----:B----4-:R1:W-:Y:S04]  /*47a0*/  STG.E.U8 desc[UR8][R18.64+0x2], R0 ;  /* 0x0000020012007986 */ /* 0x0103e8000c101108 */
[----:B-----5:R1:W-:Y:S04]  /*47b0*/  STG.E.U8 desc[UR8][R18.64+0x3], R2 ;  /* 0x0000030212007986 */ /* 0x0203e8000c101108 */
[----:B------:R1:W-:Y:S04]  /*47c0*/  STG.E.U8 desc[UR8][R18.64+0x4], R20 ;  /* 0x0000041412007986 */ /* 0x0003e8000c101108 */
[----:B------:R1:W-:Y:S04]  /*47d0*/  STG.E.U8 desc[UR8][R18.64+0x5], R22 ;  /* 0x0000051612007986 */ /* 0x0003e8000c101108 */
[----:B------:R1:W-:Y:S04]  /*47e0*/  STG.E.U8 desc[UR8][R18.64+0x6], R24 ;  /* 0x0000061812007986 */ /* 0x0003e8000c101108 */
[----:B------:R1:W-:Y:S02]  /*47f0*/  STG.E.U8 desc[UR8][R18.64+0x7], R28 ;  /* 0x0000071c12007986 */ /* 0x0003e4000c101108 */
.L_x_63:
[----:B------:R-:W-:Y:S05]  /*4800*/  @!P1 EXIT ;  /* 0x000000000000994d */ /* 0x000fea0003800000 */
[----:B------:R-:W-:-:S04]  /*4810*/  ISETP.GE.U32.AND P0, PT, R26, 0x4, PT ;  /* 0x000000041a00780c */ /* 0x000fc80003f06070 */
[----:B------:R-:W-:-:S13]  /*4820*/  ISETP.GE.U32.AND.EX P0, PT, RZ, RZ, PT, P0 ;  /* 0x000000ffff00720c */ /* 0x000fda0003f06100 */
[----:B------:R-:W-:-:S05]  /*4830*/  @P0 IADD3 R10, P1, PT, R23, R10, RZ ;  /* 0x0000000a170a0210 */ /* 0x000fca0007f3e0ff */
[----:B------:R-:W-:-:S05]  /*4840*/  @P0 IMAD.X R11, R25, 0x1, R7, P1 ;  /* 0x00000001190b0824 */ /* 0x000fca00008e0607 */
[----:B------:R-:W2:Y:S04]  /*4850*/  @P0 LDG.E.U8.CONSTANT R7, desc[UR8][R10.64] ;  /* 0x000000080a070981 */ /* 0x000ea8000c1e9100 */
[----:B------:R-:W3:Y:S04]  /*4860*/  @P0 LDG.E.U8.CONSTANT R17, desc[UR8][R10.64+0x1] ;  /* 0x000001080a110981 */ /* 0x000ee8000c1e9100 */
[----:B01----:R-:W4:Y:S04]  /*4870*/  @P0 LDG.E.U8.CONSTANT R19, desc[UR8][R10.64+0x2] ;  /* 0x000002080a130981 */ /* 0x003f28000c1e9100 */
[----:B------:R-:W5:Y:S01]  /*4880*/  @P0 LDG.E.U8.CONSTANT R27, desc[UR8][R10.64+0x3] ;  /* 0x000003080a1b0981 */ /* 0x000f62000c1e9100 */
[----:B------:R-:W-:Y:S01]  /*4890*/  HFMA2 R2, -RZ, RZ, 0, 0 ;  /* 0x00000000ff027431 */ /* 0x000fe200000001ff */
[----:B------:R-:W-:-:S02]  /*48a0*/  LOP3.LUT R0, R14, 0x3, RZ, 0xc0, !PT ;  /* 0x000000030e007812 */ /* 0x000fc400078ec0ff */
[----:B------:R-:W-:Y:S02]  /*48b0*/  @P0 IADD3 R8, P2, PT, R23, R8, RZ ;  /* 0x0000000817080210 */ /* 0x000fe40007f5e0ff */
[----:B------:R-:W-:-:S03]  /*48c0*/  ISETP.NE.U32.AND P1, PT, R0, RZ, PT ;  /* 0x000000ff0000720c */ /* 0x000fc60003f25070 */
[----:B------:R-:W-:Y:S01]  /*48d0*/  @P0 IMAD.X R9, R25, 0x1, R5, P2 ;  /* 0x0000000119090824 */ /* 0x000fe200010e0605 */
[----:B------:R-:W-:-:S04]  /*48e0*/  ISETP.NE.AND.EX P1, PT, R2, RZ, PT, P1 ;  /* 0x000000ff0200720c */ /* 0x000fc80003f25310 */
[----:B--2---:R0:W-:Y:S04]  /*48f0*/  @P0 STG.E.U8 desc[UR8][R8.64], R7 ;  /* 0x0000000708000986 */ /* 0x0041e8000c101108 */
[----:B---3--:R0:W-:Y:S04]  /*4900*/  @P0 STG.E.U8 desc[UR8][R8.64+0x1], R17 ;  /* 0x0000011108000986 */ /* 0x0081e8000c101108 */
[----:B----4-:R0:W-:Y:S04]  /*4910*/  @P0 STG.E.U8 desc[UR8][R8.64+0x2], R19 ;  /* 0x0000021308000986 */ /* 0x0101e8000c101108 */
[----:B-----5:R0:W-:Y:S01]  /*4920*/  @P0 STG.E.U8 desc[UR8][R8.64+0x3], R27 ;  /* 0x0000031b08000986 */ /* 0x0201e2000c101108 */
[----:B------:R-:W-:Y:S05]  /*4930*/  @!P1 EXIT ;  /* 0x000000000000994d */ /* 0x000fea0003800000 */
[----:B------:R-:W1:Y:S01]  /*4940*/  LDCU.128 UR4, c[0x0][0x380] ;  /* 0x00007000ff0477ac */ /* 0x000e620008000c00 */
[----:B------:R-:W-:Y:S01]  /*4950*/  @P0 IADD3 R23, P1, PT, R23, 0x4, RZ ;  /* 0x0000000417170810 */ /* 0x000fe20007f3e0ff */
[----:B------:R-:W-:-:S03]  /*4960*/  IMAD R13, R13, R14, RZ ;  /* 0x0000000e0d0d7224 */ /* 0x000fc600078e02ff */
[----:B------:R-:W-:Y:S01]  /*4970*/  @P0 IADD3.X R25, PT, PT, RZ, R25, RZ, P1, !PT ;  /* 0x00000019ff190210 */ /* 0x000fe20000ffe4ff */
[----:B------:R-:W-:Y:S02]  /*4980*/  IMAD.MOV.U32 R24, RZ, RZ, R23 ;  /* 0x000000ffff187224 */ /* 0x000fe400078e0017 */
[----:B------:R-:W-:Y:S02]  /*4990*/  IMAD R13, R12, R15, R13 ;  /* 0x0000000f0c0d7224 */ /* 0x000fe400078e020d */
[----:B0-----:R-:W-:-:S04]  /*49a0*/  IMAD.WIDE.U32 R6, R3, R14, R24 ;  /* 0x0000000e03067225 */ /* 0x001fc800078e0018 */
[----:B------:R-:W-:Y:S01]  /*49b0*/  IMAD.WIDE.U32 R4, R12, R14, R24 ;  /* 0x0000000e0c047225 */ /* 0x000fe200078e0018 */
[----:B-1----:R-:W-:Y:S02]  /*49c0*/  IADD3 R6, P1, PT, R6, UR4, RZ ;  /* 0x0000000406067c10 */ /* 0x002fe4000ff3e0ff */
[----:B------:R-:W-:Y:S02]  /*49d0*/  IADD3 R8, P0, PT, R4, UR6, RZ ;  /* 0x0000000604087c10 */ /* 0x000fe4000ff1e0ff */
[----:B------:R-:W-:Y:S02]  /*49e0*/  IADD3.X R7, PT, PT, R21, UR5, R7, P1, !PT ;  /* 0x0000000515077c10 */ /* 0x000fe40008ffe407 */
[----:B------:R-:W-:-:S09]  /*49f0*/  IADD3.X R9, PT, PT, R13, UR7, R5, P0, !PT ;  /* 0x000000070d097c10 */ /* 0x000fd200087fe405 */
.L_x_64:
[----:B0-----:R-:W-:Y:S01]  /*4a00*/  MOV R4, R6 ;  /* 0x0000000600047202 */ /* 0x001fe20000000f00 */
[----:B------:R-:W-:-:S05]  /*4a10*/  IMAD.MOV.U32 R5, RZ, RZ, R7 ;  /* 0x000000ffff057224 */ /* 0x000fca00078e0007 */
[----:B------:R0:W2:Y:S01]  /*4a20*/  LDG.E.U8.CONSTANT R3, desc[UR8][R4.64] ;  /* 0x0000000804037981 */ /* 0x0000a2000c1e9100 */
[----:B------:R-:W-:Y:S02]  /*4a30*/  IADD3 R0, P0, PT, R0, -0x1, RZ ;  /* 0xffffffff00007810 */ /* 0x000fe40007f1e0ff */
[----:B------:R-:W-:Y:S02]  /*4a40*/  IADD3 R6, P2, PT, R6, 0x1, RZ ;  /* 0x0000000106067810 */ /* 0x000fe40007f5e0ff */
[----:B------:R-:W-:Y:S02]  /*4a50*/  IADD3.X R2, PT, PT, R2, -0x1, RZ, P0, !PT ;  /* 0xffffffff02027810 */ /* 0x000fe400007fe4ff */
[----:B------:R-:W-:Y:S01]  /*4a60*/  ISETP.NE.U32.AND P0, PT, R0, RZ, PT ;  /* 0x000000ff0000720c */ /* 0x000fe20003f05070 */
[----:B------:R-:W-:Y:S01]  /*4a70*/  IMAD.X R7, RZ, RZ, R7, P2 ;  /* 0x000000ffff077224 */ /* 0x000fe200010e0607 */
[----:B0-----:R-:W-:Y:S01]  /*4a80*/  MOV R4, R8 ;  /* 0x0000000800047202 */ /* 0x001fe20000000f00 */
[----:B------:R-:W-:Y:S01]  /*4a90*/  IMAD.MOV.U32 R5, RZ, RZ, R9 ;  /* 0x000000ffff057224 */ /* 0x000fe200078e0009 */
[----:B------:R-:W-:-:S02]  /*4aa0*/  ISETP.NE.AND.EX P0, PT, R2, RZ, PT, P0 ;  /* 0x000000ff0200720c */ /* 0x000fc40003f05300 */
[----:B------:R-:W-:-:S04]  /*4ab0*/  IADD3 R8, P1, PT, R8, 0x1, RZ ;  /* 0x0000000108087810 */ /* 0x000fc80007f3e0ff */
[----:B------:R-:W-:Y:S01]  /*4ac0*/  IADD3.X R9, PT, PT, RZ, R9, RZ, P1, !PT ;  /* 0x00000009ff097210 */ /* 0x000fe20000ffe4ff */
[----:B--2---:R0:W-:Y:S06]  /*4ad0*/  STG.E.U8 desc[UR8][R4.64], R3 ;  /* 0x0000000304007986 */ /* 0x0041ec000c101108 */
[----:B------:R-:W-:Y:S05]  /*4ae0*/  @P0 BRA `(.L_x_64) ;  /* 0xfffffffc00c40947 */ /* 0x000fea000383ffff */
[----:B------:R-:W-:Y:S05]  /*4af0*/  EXIT ;  /* 0x000000000000794d */ /* 0x000fea0003800000 */
.L_x_60:
[----:B------:R-:W2:Y:S01]  /*4b00*/  LDG.E.CONSTANT R7, desc[UR8][R6.64] ;  /* 0x0000000806077981 */ /* 0x000ea2000c1e9900 */
[----:B------:R-:W-:-:S05]  /*4b10*/  MOV R4, R8 ;  /* 0x0000000800047202 */ /* 0x000fca0000000f00 */
[----:B--2---:R-:W-:Y:S01]  /*4b20*/  REDG.E.ADD.STRONG.GPU desc[UR8][R4.64], R7 ;  /* 0x000000070400798e */ /* 0x004fe2000c12e108 */
[----:B------:R-:W-:Y:S05]  /*4b30*/  EXIT ;  /* 0x000000000000794d */ /* 0x000fea0003800000 */
.L_x_59:
[C---:B------:R-:W-:Y:S01]  /*4b40*/  LOP3.LUT R16, R8.reuse, 0xfffffffc, RZ, 0xc0, !PT ;  /* 0xfffffffc08107812 */ /* 0x040fe200078ec0ff */
[----:B------:R-:W2:Y:S04]  /*4b50*/  LDG.E.U16.CONSTANT R6, desc[UR8][R6.64] ;  /* 0x0000000806067981 */ /* 0x000ea8000c1e9500 */
[----:B------:R0:W5:Y:S01]  /*4b60*/  LD.E R2, desc[UR8][R16.64] ;  /* 0x0000000810027980 */ /* 0x000162000c101900 */
[C---:B------:R-:W-:Y:S01]  /*4b70*/  LOP3.LUT R0, R8.reuse, 0xffff, RZ, 0xc0, !PT ;  /* 0x0000ffff08007812 */ /* 0x040fe200078ec0ff */
[----:B------:R-:W-:-:S03]  /*4b80*/  IMAD.SHL.U32 R8, R8, 0x8, RZ ;  /* 0x0000000808087824 */ /* 0x000fc600078e00ff */
[----:B------:R-:W-:Y:S02]  /*4b90*/  SHF.R.U32.HI R0, RZ, 0x1, R0 ;  /* 0x00000001ff007819 */ /* 0x000fe40000011600 */
[----:B------:R-:W-:Y:S02]  /*4ba0*/  LOP3.LUT R5, R8, 0x10, RZ, 0xc0, !PT ;  /* 0x0000001008057812 */ /* 0x000fe400078ec0ff */
[----:B------:R-:W-:Y:S02]  /*4bb0*/  LOP3.LUT P1, RZ, R0, 0x1, RZ, 0xc0, !PT ;  /* 0x0000000100ff7812 */ /* 0x000fe4000782c0ff */
[----:B0-2---:R-:W-:-:S11]  /*4bc0*/  SHF.L.U32 R0, R6, 0x10, RZ ;  /* 0x0000001006007819 */ /* 0x005fd600000006ff */
.L_x_65:
[----:B-----5:R-:W-:Y:S02]  /*4bd0*/  SHF.R.U32.HI R3, RZ, R5, R2 ;  /* 0x00000005ff037219 */ /* 0x020fe40000011602 */
[----:B------:R-:W-:-:S03]  /*4be0*/  @!P1 LOP3.LUT R4, R2, 0xffff0000, RZ, 0xc0, !PT ;  /* 0xffff000002049812 */ /* 0x000fc600078ec0ff */
[----:B------:R-:W-:-:S04]  /*4bf0*/  IMAD.U32 R3, R3, 0x10000, RZ ;  /* 0x0001000003037824 */ /* 0x000fc800078e00ff */
[----:B------:R-:W-:-:S05]  /*4c00*/  FADD R3, R0, R3 ;  /* 0x0000000300037221 */ /* 0x000fca0000000000 */
[----:B------:R-:W-:-:S04]  /*4c10*/  IADD3 R7, PT, PT, R3, 0x8000, RZ ;  /* 0x0000800003077810 */ /* 0x000fc80007ffe0ff */
[----:B------:R-:W-:-:S04]  /*4c20*/  @P1 LOP3.LUT R3, R7, 0xffff0000, RZ, 0xc0, !PT ;  /* 0xffff000007031812 */ /* 0x000fc800078ec0ff */
[----:B------:R-:W-:Y:S02]  /*4c30*/  @P1 LOP3.LUT R3, R3, 0xffff, R2, 0xf8, !PT ;  /* 0x0000ffff03031812 */ /* 0x000fe400078ef802 */
[----:B------:R-:W-:-:S06]  /*4c40*/  @!P1 LEA.HI R3, R7, R4, RZ, 0x10 ;  /* 0x0000000407039211 */ /* 0x000fcc00078f80ff */
[----:B------:R-:W2:Y:S02]  /*4c50*/  ATOM.E.CAS.STRONG.GPU PT, R3, [R16], R2, R3 ;  /* 0x000000021003738b */ /* 0x000ea400001ee103 */
[----:B--2---:R-:W-:-:S13]  /*4c60*/  ISETP.NE.AND P0, PT, R3, R2, PT ;  /* 0x000000020300720c */ /* 0x004fda0003f05270 */
[----:B------:R-:W-:Y:S05]  /*4c70*/  @!P0 EXIT ;  /* 0x000000000000894d */ /* 0x000fea0003800000 */
[----:B------:R-:W-:Y:S01]  /*4c80*/  IMAD.MOV.U32 R2, RZ, RZ, R3 ;  /* 0x000000ffff027224 */ /* 0x000fe200078e0003 */
[----:B------:R-:W-:Y:S06]  /*4c90*/  BRA `(.L_x_65) ;  /* 0xfffffffc00cc7947 */ /* 0x000fec000383ffff */
        .weak           $__internal_0_$__cuda_sm20_div_s64
        .type           $__internal_0_$__cuda_sm20_div_s64,@function
        .size           $__internal_0_$__cuda_sm20_div_s64,($__internal_1_$__cuda_sm20_rem_s64 - $__internal_0_$__cuda_sm20_div_s64)
$__internal_0_$__cuda_sm20_div_s64:
[-C--:B------:R-:W-:Y:S02]  /*4ca0*/  IADD3 R17, P1, PT, RZ, -R4.reuse, RZ ;  /* 0x80000004ff117210 */ /* 0x080fe40007f3e0ff */
[----:B------:R-:W-:Y:S02]  /*4cb0*/  ISETP.GE.AND P0, PT, R5, RZ, PT ;  /* 0x000000ff0500720c */ /* 0x000fe40003f06270 */
[-C--:B------:R-:W-:Y:S02]  /*4cc0*/  IADD3.X R6, PT, PT, RZ, ~R5.reuse, RZ, P1, !PT ;  /* 0x80000005ff067210 */ /* 0x080fe40000ffe4ff */
[----:B------:R-:W-:Y:S02]  /*4cd0*/  SEL R16, R17, R4, !P0 ;  /* 0x0000000411107207 */ /* 0x000fe40004000000 */
[----:B------:R-:W-:Y:S02]  /*4ce0*/  SEL R17, R6, R5, !P0 ;  /* 0x0000000506117207 */ /* 0x000fe40004000000 */
[----:B------:R-:W-:-:S02]  /*4cf0*/  ISETP.GE.AND P3, PT, R19, RZ, PT ;  /* 0x000000ff1300720c */ /* 0x000fc40003f66270 */
[----:B------:R-:W0:Y:S01]  /*4d00*/  I2F.U64.RP R6, R16 ;  /* 0x0000001000067312 */ /* 0x000e220000309000 */
[----:B------:R-:W-:-:S04]  /*4d10*/  IADD3 R23, P4, PT, RZ, -R22, RZ ;  /* 0x80000016ff177210 */ /* 0x000fc80007f9e0ff */
[----:B------:R-:W-:-:S03]  /*4d20*/  SEL R23, R23, R22, !P3 ;  /* 0x0000001617177207 */ /* 0x000fc60005800000 */
[----:B0-----:R-:W0:Y:S02]  /*4d30*/  MUFU.RCP R20, R6 ;  /* 0x0000000600147308 */ /* 0x001e240000001000 */
[----:B0-----:R-:W-:-:S06]  /*4d40*/  VIADD R20, R20, 0x1ffffffe ;  /* 0x1ffffffe14147836 */ /* 0x001fcc0000000000 */
[----:B------:R-:W0:Y:S02]  /*4d50*/  F2I.U64.TRUNC R20, R20 ;  /* 0x0000001400147311 */ /* 0x000e24000020d800 */
[----:B0-----:R-:W-:-:S04]  /*4d60*/  IMAD.WIDE.U32 R26, R20, R16, RZ ;  /* 0x00000010141a7225 */ /* 0x001fc800078e00ff */
[C---:B------:R-:W-:Y:S01]  /*4d70*/  IMAD R7, R20.reuse, R17, R27 ;  /* 0x0000001114077224 */ /* 0x040fe200078e021b */
[----:B------:R-:W-:Y:S01]  /*4d80*/  IADD3 R9, P0, PT, RZ, -R26, RZ ;  /* 0x8000001aff097210 */ /* 0x000fe20007f1e0ff */
[----:B------:R-:W-:Y:S02]  /*4d90*/  IMAD.MOV.U32 R27, RZ, RZ, R20 ;  /* 0x000000ffff1b7224 */ /* 0x000fe400078e0014 */
[----:B------:R-:W-:Y:S02]  /*4da0*/  IMAD R7, R21, R16, R7 ;  /* 0x0000001015077224 */ /* 0x000fe400078e0207 */
[----:B------:R-:W-:-:S03]  /*4db0*/  IMAD.HI.U32 R26, R20, R9, RZ ;  /* 0x00000009141a7227 */ /* 0x000fc600078e00ff */
[----:B------:R-:W-:-:S05]  /*4dc0*/  IADD3.X R7, PT, PT, RZ, ~R7, RZ, P0, !PT ;  /* 0x80000007ff077210 */ /* 0x000fca00007fe4ff */
[----:B------:R-:W-:-:S04]  /*4dd0*/  IMAD.WIDE.U32 R26, P0, R20, R7, R26 ;  /* 0x00000007141a7225 */ /* 0x000fc8000780001a */
[C---:B------:R-:W-:Y:S02]  /*4de0*/  IMAD R6, R21.reuse, R7, RZ ;  /* 0x0000000715067224 */ /* 0x040fe400078e02ff */
[----:B------:R-:W-:-:S04]  /*4df0*/  IMAD.HI.U32 R9, P1, R21, R9, R26 ;  /* 0x0000000915097227 */ /* 0x000fc8000782001a */
[----:B------:R-:W-:Y:S01]  /*4e00*/  IMAD.HI.U32 R7, R21, R7, RZ ;  /* 0x0000000715077227 */ /* 0x000fe200078e00ff */
[----:B------:R-:W-:-:S04]  /*4e10*/  IADD3 R27, P2, PT, R6, R9, RZ ;  /* 0x00000009061b7210 */ /* 0x000fc80007f5e0ff */
[----:B------:R-:W-:Y:S01]  /*4e20*/  IADD3.X R7, PT, PT, R7, R21, RZ, P0, !PT ;  /* 0x0000001507077210 */ /* 0x000fe200007fe4ff */
[----:B------:R-:W-:-:S03]  /*4e30*/  IMAD.WIDE.U32 R28, R27, R16, RZ ;  /* 0x000000101b1c7225 */ /* 0x000fc600078e00ff */
[----:B------:R-:W-:Y:S01]  /*4e40*/  IADD3.X R9, PT, PT, RZ, RZ, R7, P2, P1 ;  /* 0x000000ffff097210 */ /* 0x000fe200017e2407 */
[----:B------:R-:W-:Y:S01]  /*4e50*/  IMAD R20, R27, R17, R29 ;  /* 0x000000111b147224 */ /* 0x000fe200078e021d */
[----:B------:R-:W-:-:S03]  /*4e60*/  IADD3 R6, P0, PT, RZ, -R28, RZ ;  /* 0x8000001cff067210 */ /* 0x000fc60007f1e0ff */
[----:B------:R-:W-:Y:S02]  /*4e70*/  IMAD R20, R9, R16, R20 ;  /* 0x0000001009147224 */ /* 0x000fe400078e0214 */
[----:B------:R-:W-:-:S04]  /*4e80*/  IMAD.HI.U32 R26, R27, R6, RZ ;  /* 0x000000061b1a7227 */ /* 0x000fc800078e00ff */
[----:B------:R-:W-:-:S04]  /*4e90*/  IMAD.X R20, RZ, RZ, ~R20, P0 ;  /* 0x000000ffff147224 */ /* 0x000fc800000e0e14 */
[----:B------:R-:W-:-:S04]  /*4ea0*/  IMAD.WIDE.U32 R26, P0, R27, R20, R26 ;  /* 0x000000141b1a7225 */ /* 0x000fc8000780001a */
[----:B------:R-:W-:-:S04]  /*4eb0*/  IMAD.HI.U32 R7, R9, R20, RZ ;  /* 0x0000001409077227 */ /* 0x000fc800078e00ff */
[----:B------:R-:W-:-:S04]  /*4ec0*/  IMAD.HI.U32 R21, P1, R9, R6, R26 ;  /* 0x0000000609157227 */ /* 0x000fc8000782001a */
[----:B------:R-:W-:Y:S02]  /*4ed0*/  HFMA2 R27, -RZ, RZ, 0, 0 ;  /* 0x00000000ff1b7431 */ /* 0x000fe400000001ff */
[----:B------:R-:W-:Y:S01]  /*4ee0*/  IMAD R6, R9, R20, RZ ;  /* 0x0000001409067224 */ /* 0x000fe200078e02ff */
[----:B------:R-:W-:Y:S01]  /*4ef0*/  IADD3.X R20, PT, PT, RZ, ~R19, RZ, P4, !PT ;  /* 0x80000013ff147210 */ /* 0x000fe200027fe4ff */
[----:B------:R-:W-:-:S03]  /*4f00*/  IMAD.X R7, R7, 0x1, R9, P0 ;  /* 0x0000000107077824 */ /* 0x000fc600000e0609 */
[----:B------:R-:W-:Y:S02]  /*4f10*/  IADD3 R6, P2, PT, R6, R21, RZ ;  /* 0x0000001506067210 */ /* 0x000fe40007f5e0ff */
[----:B------:R-:W-:Y:S02]  /*4f20*/  SEL R21, R20, R19, !P3 ;  /* 0x0000001314157207 */ /* 0x000fe40005800000 */
[----:B------:R-:W-:Y:S01]  /*4f30*/  IADD3.X R20, PT, PT, RZ, RZ, R7, P2, P1 ;  /* 0x000000ffff147210 */ /* 0x000fe200017e2407 */
[----:B------:R-:W-:-:S04]  /*4f40*/  IMAD.HI.U32 R26, R6, R23, RZ ;  /* 0x00000017061a7227 */ /* 0x000fc800078e00ff */
[----:B------:R-:W-:-:S04]  /*4f50*/  IMAD.HI.U32 R7, R20, R21, RZ ;  /* 0x0000001514077227 */ /* 0x000fc800078e00ff */
[----:B------:R-:W-:-:S04]  /*4f60*/  IMAD.WIDE.U32 R26, R6, R21, R26 ;  /* 0x00000015061a7225 */ /* 0x000fc800078e001a */
[C---:B------:R-:W-:Y:S02]  /*4f70*/  IMAD R6, R20.reuse, R21, RZ ;  /* 0x0000001514067224 */ /* 0x040fe400078e02ff */
[----:B------:R-:W-:-:S04]  /*4f80*/  IMAD.HI.U32 R9, P0, R20, R23, R26 ;  /* 0x0000001714097227 */ /* 0x000fc8000780001a */
[----:B------:R-:W-:Y:S01]  /*4f90*/  IMAD.X R7, RZ, RZ, R7, P0 ;  /* 0x000000ffff077224 */ /* 0x000fe200000e0607 */
[----:B------:R-:W-:-:S04]  /*4fa0*/  IADD3 R6, P1, PT, R6, R9, RZ ;  /* 0x0000000906067210 */ /* 0x000fc80007f3e0ff */
[----:B------:R-:W-:Y:S01]  /*4fb0*/  IADD3.X R7, PT, PT, RZ, R7, RZ, P1, !PT ;  /* 0x00000007ff077210 */ /* 0x000fe20000ffe4ff */
[----:B------:R-:W-:-:S04]  /*4fc0*/  IMAD.WIDE.U32 R26, R6, R16, RZ ;  /* 0x00000010061a7225 */ /* 0x000fc800078e00ff */
[----:B------:R-:W-:Y:S01]  /*4fd0*/  IMAD R9, R6, R17, R27 ;  /* 0x0000001106097224 */ /* 0x000fe200078e021b */
[----:B------:R-:W-:-:S03]  /*4fe0*/  IADD3 R23, P1, PT, -R26, R23, RZ ;  /* 0x000000171a177210 */ /* 0x000fc60007f3e1ff */
[-C--:B------:R-:W-:Y:S01]  /*4ff0*/  IMAD R20, R7, R16.reuse, R9 ;  /* 0x0000001007147224 */ /* 0x080fe200078e0209 */
[-C--:B------:R-:W-:Y:S02]  /*5000*/  ISETP.GE.U32.AND P0, PT, R23, R16.reuse, PT ;  /* 0x000000101700720c */ /* 0x080fe40003f06070 */
[----:B------:R-:W-:Y:S01]  /*5010*/  IADD3 R9, P2, PT, R6, 0x1, RZ ;  /* 0x0000000106097810 */ /* 0x000fe20007f5e0ff */
[----:B------:R-:W-:Y:S01]  /*5020*/  IMAD.X R21, R21, 0x1, ~R20, P1 ;  /* 0x0000000115157824 */ /* 0x000fe200008e0e14 */
[----:B------:R-:W-:-:S04]  /*5030*/  IADD3 R22, P1, PT, R23, -R16, RZ ;  /* 0x8000001017167210 */ /* 0x000fc80007f3e0ff */
[CC--:B------:R-:W-:Y:S02]  /*5040*/  ISETP.GE.U32.AND.EX P0, PT, R21.reuse, R17.reuse, PT, P0 ;  /* 0x000000111500720c */ /* 0x0c0fe40003f06100 */
[----:B------:R-:W-:Y:S02]  /*5050*/  IADD3.X R20, PT, PT, R21, ~R17, RZ, P1, !PT ;  /* 0x8000001115147210 */ /* 0x000fe40000ffe4ff */
[----:B------:R-:W-:Y:S01]  /*5060*/  SEL R23, R22, R23, P0 ;  /* 0x0000001716177207 */ /* 0x000fe20000000000 */
[----:B------:R-:W-:Y:S01]  /*5070*/  IMAD.X R22, RZ, RZ, R7, P2 ;  /* 0x000000ffff167224 */ /* 0x000fe200010e0607 */
[----:B------:R-:W-:Y:S02]  /*5080*/  SEL R21, R20, R21, P0 ;  /* 0x0000001514157207 */ /* 0x000fe40000000000 */
[----:B------:R-:W-:Y:S02]  /*5090*/  SEL R9, R9, R6, P0 ;  /* 0x0000000609097207 */ /* 0x000fe40000000000 */
[----:B------:R-:W-:-:S02]  /*50a0*/  ISETP.GE.U32.AND P1, PT, R23, R16, PT ;  /* 0x000000101700720c */ /* 0x000fc40003f26070 */
[----:B------:R-:W-:Y:S02]  /*50b0*/  SEL R22, R22, R7, P0 ;  /* 0x0000000716167207 */ /* 0x000fe40000000000 */
[----:B------:R-:W-:Y:S02]  /*50c0*/  IADD3 R6, P2, PT, R9, 0x1, RZ ;  /* 0x0000000109067810 */ /* 0x000fe40007f5e0ff */
[----:B------:R-:W-:Y:S02]  /*50d0*/  ISETP.GE.U32.AND.EX P0, PT, R21, R17, PT, P1 ;  /* 0x000000111500720c */ /* 0x000fe40003f06110 */
[----:B------:R-:W-:Y:S02]  /*50e0*/  IADD3.X R7, PT, PT, RZ, R22, RZ, P2, !PT ;  /* 0x00000016ff077210 */ /* 0x000fe400017fe4ff */
[----:B------:R-:W-:Y:S02]  /*50f0*/  SEL R6, R6, R9, P0 ;  /* 0x0000000906067207 */ /* 0x000fe40000000000 */
[----:B------:R-:W-:-:S02]  /*5100*/  LOP3.LUT R9, R5, R19, RZ, 0x3c, !PT ;  /* 0x0000001305097212 */ /* 0x000fc400078e3cff */
[----:B------:R-:W-:Y:S02]  /*5110*/  SEL R22, R7, R22, P0 ;  /* 0x0000001607167207 */ /* 0x000fe40000000000 */
[-C--:B------:R-:W-:Y:S02]  /*5120*/  IADD3 R7, P2, PT, RZ, -R6.reuse, RZ ;  /* 0x80000006ff077210 */ /* 0x080fe40007f5e0ff */
[----:B------:R-:W-:Y:S02]  /*5130*/  ISETP.NE.U32.AND P0, PT, R4, RZ, PT ;  /* 0x000000ff0400720c */ /* 0x000fe40003f05070 */
[----:B------:R-:W-:Y:S01]  /*5140*/  ISETP.GE.AND P1, PT, R9, RZ, PT ;  /* 0x000000ff0900720c */ /* 0x000fe20003f26270 */
[----:B------:R-:W-:Y:S01]  /*5150*/  IMAD.X R9, RZ, RZ, ~R22, P2 ;  /* 0x000000ffff097224 */ /* 0x000fe200010e0e16 */
[----:B------:R-:W-:Y:S02]  /*5160*/  ISETP.NE.AND.EX P0, PT, R5, RZ, PT, P0 ;  /* 0x000000ff0500720c */ /* 0x000fe40003f05300 */
[----:B------:R-:W-:-:S02]  /*5170*/  SEL R7, R7, R6, !P1 ;  /* 0x0000000607077207 */ /* 0x000fc40004800000 */
[----:B------:R-:W-:Y:S02]  /*5180*/  MOV R6, R2 ;  /* 0x0000000200067202 */ /* 0x000fe40000000f00 */
[----:B------:R-:W-:Y:S01]  /*5190*/  SEL R4, R7, 0xffffffff, P0 ;  /* 0xffffffff07047807 */ /* 0x000fe20000000000 */
[----:B------:R-:W-:Y:S01]  /*51a0*/  IMAD.MOV.U32 R7, RZ, RZ, 0x0 ;  /* 0x00000000ff077424 */ /* 0x000fe200078e00ff */
[----:B------:R-:W-:-:S04]  /*51b0*/  SEL R9, R9, R22, !P1 ;  /* 0x0000001609097207 */ /* 0x000fc80004800000 */
[----:B------:R-:W-:Y:S01]  /*51c0*/  SEL R5, R9, 0xffffffff, P0 ;  /* 0xffffffff09057807 */ /* 0x000fe20000000000 */
[----:B------:R-:W-:Y:S06]  /*51d0*/  RET.REL.NODEC R6 `(narrow_backward_scatter_add_kernel) ;  /* 0xffffffac06887950 */ /* 0x000fec0003c3ffff */
        .weak           $__internal_1_$__cuda_sm20_rem_s64
        .type           $__internal_1_$__cuda_sm20_rem_s64,@function
        .size           $__internal_1_$__cuda_sm20_rem_s64,(.L_x_68 - $__internal_1_$__cuda_sm20_rem_s64)
$__internal_1_$__cuda_sm20_rem_s64:
[-C--:B------:R-:W-:Y:S02]  /*51e0*/  IADD3 R7, P1, PT, RZ, -R4.reuse, RZ ;  /* 0x80000004ff077210 */ /* 0x080fe40007f3e0ff */
[----:B------:R-:W-:Y:S02]  /*51f0*/  ISETP.GE.AND P0, PT, R5, RZ, PT ;  /* 0x000000ff0500720c */ /* 0x000fe40003f06270 */
[-C--:B------:R-:W-:Y:S02]  /*5200*/  IADD3.X R9, PT, PT, RZ, ~R5.reuse, RZ, P1, !PT ;  /* 0x80000005ff097210 */ /* 0x080fe40000ffe4ff */
[----:B------:R-:W-:Y:S02]  /*5210*/  SEL R6, R7, R4, !P0 ;  /* 0x0000000407067207 */ /* 0x000fe40004000000 */
[----:B------:R-:W-:-:S04]  /*5220*/  SEL R7, R9, R5, !P0 ;  /* 0x0000000509077207 */ /* 0x000fc80004000000 */
[----:B------:R-:W0:Y:S08]  /*5230*/  I2F.U64.RP R12, R6 ;  /* 0x00000006000c7312 */ /* 0x000e300000309000 */
[----:B0-----:R-:W0:Y:S02]  /*5240*/  MUFU.RCP R12, R12 ;  /* 0x0000000c000c7308 */ /* 0x001e240000001000 */
[----:B0-----:R-:W-:-:S06]  /*5250*/  VIADD R8, R12, 0x1ffffffe ;  /* 0x1ffffffe0c087836 */ /* 0x001fcc0000000000 */
[----:B------:R-:W0:Y:S02]  /*5260*/  F2I.U64.TRUNC R8, R8 ;  /* 0x0000000800087311 */ /* 0x000e24000020d800 */
[----:B0-----:R-:W-:-:S04]  /*5270*/  IMAD.WIDE.U32 R10, R8, R6, RZ ;  /* 0x00000006080a7225 */ /* 0x001fc800078e00ff */
[----:B------:R-:W-:Y:S01]  /*5280*/  IMAD R11, R8, R7, R11 ;  /* 0x00000007080b7224 */ /* 0x000fe200078e020b */
[----:B------:R-:W-:-:S03]  /*5290*/  IADD3 R13, P0, PT, RZ, -R10, RZ ;  /* 0x8000000aff0d7210 */ /* 0x000fc60007f1e0ff */
[----:B------:R-:W-:Y:S02]  /*52a0*/  IMAD R11, R9, R6, R11 ;  /* 0x00000006090b7224 */ /* 0x000fe400078e020b */
[----:B------:R-:W-:-:S03]  /*52b0*/  IMAD.HI.U32 R10, R8, R13, RZ ;  /* 0x0000000d080a7227 */ /* 0x000fc600078e00ff */
[----:B------:R-:W-:Y:S01]  /*52c0*/  IADD3.X R15, PT, PT, RZ, ~R11, RZ, P0, !PT ;  /* 0x8000000bff0f7210 */ /* 0x000fe200007fe4ff */
[----:B------:R-:W-:-:S04]  /*52d0*/  IMAD.MOV.U32 R11, RZ, RZ, R8 ;  /* 0x000000ffff0b7224 */ /* 0x000fc800078e0008 */
        /* <DEDUP_REMOVED lines=9> */
[----:B------:R-:W-:Y:S02]  /*5370*/  IADD3 R15, P0, PT, RZ, -R8, RZ ;  /* 0x80000008ff0f7210 */ /* 0x000fe40007f1e0ff */
[----:B------:R-:W-:Y:S01]  /*5380*/  ISETP.GE.AND P1, PT, R19, RZ, PT ;  /* 0x000000ff1300720c */ /* 0x000fe20003f26270 */
[----:B------:R-:W-:Y:S02]  /*5390*/  IMAD R9, R13, R6, R9 ;  /* 0x000000060d097224 */ /* 0x000fe400078e0209 */
[----:B------:R-:W-:-:S04]  /*53a0*/  IMAD.HI.U32 R10, R11, R15, RZ ;  /* 0x0000000f0b0a7227 */ /* 0x000fc800078e00ff */
[----:B------:R-:W-:Y:S01]  /*53b0*/  IMAD.X R8, RZ, RZ, ~R9, P0 ;  /* 0x000000ffff087224 */ /* 0x000fe200000e0e09 */
[----:B------:R-:W-:-:S03]  /*53c0*/  IADD3 R9, P4, PT, RZ, -R18, RZ ;  /* 0x80000012ff097210 */ /* 0x000fc60007f9e0ff */
[----:B------:R-:W-:Y:S01]  /*53d0*/  IMAD.WIDE.U32 R10, P0, R11, R8, R10 ;  /* 0x000000080b0a7225 */ /* 0x000fe2000780000a */
[----:B------:R-:W-:-:S03]  /*53e0*/  SEL R18, R9, R18, !P1 ;  /* 0x0000001209127207 */ /* 0x000fc60004800000 */
[----:B------:R-:W-:Y:S01]  /*53f0*/  HFMA2 R9, -RZ, RZ, 0, 0 ;  /* 0x00000000ff097431 */ /* 0x000fe200000001ff */
[----:B------:R-:W-:Y:S01]  /*5400*/  IADD3.X R12, PT, PT, RZ, ~R19, RZ, P4, !PT ;  /* 0x80000013ff0c7210 */ /* 0x000fe200027fe4ff */
[----:B------:R-:W-:-:S03]  /*5410*/  IMAD.HI.U32 R11, P2, R13, R15, R10 ;  /* 0x0000000f0d0b7227 */ /* 0x000fc6000784000a */
[----:B------:R-:W-:Y:S01]  /*5420*/  SEL R12, R12, R19, !P1 ;  /* 0x000000130c0c7207 */ /* 0x000fe20004800000 */
[CC--:B------:R-:W-:Y:S02]  /*5430*/  IMAD R10, R13.reuse, R8.reuse, RZ ;  /* 0x000000080d0a7224 */ /* 0x0c0fe400078e02ff */
[----:B------:R-:W-:-:S03]  /*5440*/  IMAD.HI.U32 R8, R13, R8, RZ ;  /* 0x000000080d087227 */ /* 0x000fc600078e00ff */
[----:B------:R-:W-:Y:S01]  /*5450*/  IADD3 R11, P3, PT, R10, R11, RZ ;  /* 0x0000000b0a0b7210 */ /* 0x000fe20007f7e0ff */
[----:B------:R-:W-:-:S04]  /*5460*/  IMAD.X R13, R8, 0x1, R13, P0 ;  /* 0x00000001080d7824 */ /* 0x000fc800000e060d */
[----:B------:R-:W-:Y:S01]  /*5470*/  IMAD.HI.U32 R8, R11, R18, RZ ;  /* 0x000000120b087227 */ /* 0x000fe200078e00ff */
[----:B------:R-:W-:-:S03]  /*5480*/  IADD3.X R13, PT, PT, RZ, RZ, R13, P3, P2 ;  /* 0x000000ffff0d7210 */ /* 0x000fc60001fe440d */
[----:B------:R-:W-:-:S04]  /*5490*/  IMAD.WIDE.U32 R8, R11, R12, R8 ;  /* 0x0000000c0b087225 */ /* 0x000fc800078e0008 */
[C---:B------:R-:W-:Y:S02]  /*54a0*/  IMAD R11, R13.reuse, R12, RZ ;  /* 0x0000000c0d0b7224 */ /* 0x040fe400078e02ff */
[----:B------:R-:W-:-:S04]  /*54b0*/  IMAD.HI.U32 R8, P0, R13, R18, R8 ;  /* 0x000000120d087227 */ /* 0x000fc80007800008 */
[----:B------:R-:W-:Y:S01]  /*54c0*/  IMAD.HI.U32 R10, R13, R12, RZ ;  /* 0x0000000c0d0a7227 */ /* 0x000fe200078e00ff */
[----:B------:R-:W-:-:S03]  /*54d0*/  IADD3 R11, P2, PT, R11, R8, RZ ;  /* 0x000000080b0b7210 */ /* 0x000fc60007f5e0ff */
[----:B------:R-:W-:Y:S02]  /*54e0*/  IMAD.X R10, RZ, RZ, R10, P0 ;  /* 0x000000ffff0a7224 */ /* 0x000fe400000e060a */
[----:B------:R-:W-:-:S03]  /*54f0*/  IMAD.WIDE.U32 R8, R11, R6, RZ ;  /* 0x000000060b087225 */ /* 0x000fc600078e00ff */
[----:B------:R-:W-:Y:S01]  /*5500*/  IADD3.X R13, PT, PT, RZ, R10, RZ, P2, !PT ;  /* 0x0000000aff0d7210 */ /* 0x000fe200017fe4ff */
[----:B------:R-:W-:Y:S01]  /*5510*/  IMAD R11, R11, R7, R9 ;  /* 0x000000070b0b7224 */ /* 0x000fe200078e0209 */
[----:B------:R-:W-:-:S03]  /*5520*/  IADD3 R15, P2, PT, -R8, R18, RZ ;  /* 0x00000012080f7210 */ /* 0x000fc60007f5e1ff */
[-C--:B------:R-:W-:Y:S01]  /*5530*/  IMAD R11, R13, R6.reuse, R11 ;  /* 0x000000060d0b7224 */ /* 0x080fe200078e020b */
[----:B------:R-:W-:-:S03]  /*5540*/  ISETP.GE.U32.AND P0, PT, R15, R6, PT ;  /* 0x000000060f00720c */ /* 0x000fc60003f06070 */
[----:B------:R-:W-:Y:S01]  /*5550*/  IMAD.X R13, R12, 0x1, ~R11, P2 ;  /* 0x000000010c0d7824 */ /* 0x000fe200010e0e0b */
[----:B------:R-:W-:-:S04]  /*5560*/  IADD3 R9, P2, PT, R15, -R6, RZ ;  /* 0x800000060f097210 */ /* 0x000fc80007f5e0ff */
[CC--:B------:R-:W-:Y:S02]  /*5570*/  ISETP.GE.U32.AND.EX P0, PT, R13.reuse, R7.reuse, PT, P0 ;  /* 0x000000070d00720c */ /* 0x0c0fe40003f06100 */
[----:B------:R-:W-:Y:S02]  /*5580*/  IADD3.X R11, PT, PT, R13, ~R7, RZ, P2, !PT ;  /* 0x800000070d0b7210 */ /* 0x000fe400017fe4ff */
[----:B------:R-:W-:Y:S02]  /*5590*/  SEL R9, R9, R15, P0 ;  /* 0x0000000f09097207 */ /* 0x000fe40000000000 */
[----:B------:R-:W-:Y:S02]  /*55a0*/  SEL R11, R11, R13, P0 ;  /* 0x0000000d0b0b7207 */ /* 0x000fe40000000000 */
[CC--:B------:R-:W-:Y:S02]  /*55b0*/  ISETP.GE.U32.AND P0, PT, R9.reuse, R6.reuse, PT ;  /* 0x000000060900720c */ /* 0x0c0fe40003f06070 */
[----:B------:R-:W-:-:S02]  /*55c0*/  IADD3 R6, P2, PT, R9, -R6, RZ ;  /* 0x8000000609067210 */ /* 0x000fc40007f5e0ff */
[----:B------:R-:W-:-:S03]  /*55d0*/  ISETP.GE.U32.AND.EX P0, PT, R11, R7, PT, P0 ;  /* 0x000000070b00720c */ /* 0x000fc60003f06100 */
[----:B------:R-:W-:Y:S01]  /*55e0*/  IMAD.X R7, R11, 0x1, ~R7, P2 ;  /* 0x000000010b077824 */ /* 0x000fe200010e0e07 */
[----:B------:R-:W-:-:S04]  /*55f0*/  SEL R6, R6, R9, P0 ;  /* 0x0000000906067207 */ /* 0x000fc80000000000 */
[----:B------:R-:W-:Y:S02]  /*5600*/  SEL R7, R7, R11, P0 ;  /* 0x0000000b07077207 */ /* 0x000fe40000000000 */
[----:B------:R-:W-:Y:S02]  /*5610*/  IADD3 R9, P2, PT, RZ, -R6, RZ ;  /* 0x80000006ff097210 */ /* 0x000fe40007f5e0ff */
[----:B------:R-:W-:Y:S02]  /*5620*/  ISETP.NE.U32.AND P0, PT, R4, RZ, PT ;  /* 0x000000ff0400720c */ /* 0x000fe40003f05070 */
[-C--:B------:R-:W-:Y:S02]  /*5630*/  IADD3.X R4, PT, PT, RZ, ~R7.reuse, RZ, P2, !PT ;  /* 0x80000007ff047210 */ /* 0x080fe400017fe4ff */
[----:B------:R-:W-:Y:S02]  /*5640*/  ISETP.NE.AND.EX P0, PT, R5, RZ, PT, P0 ;  /* 0x000000ff0500720c */ /* 0x000fe40003f05300 */
[----:B------:R-:W-:Y:S01]  /*5650*/  SEL R7, R4, R7, !P1 ;  /* 0x0000000704077207 */ /* 0x000fe20004800000 */
[----:B------:R-:W-:Y:S01]  /*5660*/  IMAD.MOV.U32 R4, RZ, RZ, R2 ;  /* 0x000000ffff047224 */ /* 0x000fe200078e0002 */
[----:B------:R-:W-:-:S02]  /*5670*/  MOV R5, 0x0 ;  /* 0x0000000000057802 */ /* 0x000fc40000000f00 */
[----:B------:R-:W-:Y:S02]  /*5680*/  SEL R6, R9, R6, !P1 ;  /* 0x0000000609067207 */ /* 0x000fe40004800000 */
[----:B------:R-:W-:Y:S02]  /*5690*/  SEL R7, R7, 0xffffffff, P0 ;  /* 0xffffffff07077807 */ /* 0x000fe40000000000 */
[----:B------:R-:W-:Y:S01]  /*56a0*/  SEL R6, R6, 0xffffffff, P0 ;  /* 0xffffffff06067807 */ /* 0x000fe20000000000 */
[----:B------:R-:W-:Y:S06]  /*56b0*/  RET.REL.NODEC R4 `(narrow_backward_scatter_add_kernel) ;  /* 0xffffffa804507950 */ /* 0x000fec0003c3ffff */
.L_x_66:
[----:B------:R-:W-:-:S00]  /*56c0*/  BRA `(.L_x_66) ;  /* 0xfffffffc00fc7947 */ /* 0x000fc0000383ffff */
[----:B------:R-:W-:-:S00]  /*56d0*/  NOP ;  /* 0x0000000000007918 */ /* 0x000fc00000000000 */
        /* <DEDUP_REMOVED lines=10> */
.L_x_68:


//--------------------- .nv.shared.reserved.0     --------------------------
	.section	.nv.shared.reserved.0,"aw",@nobits
	.weak		__nv_reservedSMEM_offset_0_alias
	.size		__nv_reservedSMEM_offset_0_alias, 0, 64
	.other		__nv_reservedSMEM_offset_0_alias,@"STO_CUDA_RESERVED_SHARED STV_DEFAULT"
__nv_reservedSMEM_offset_0_alias:
	.zero		0
	.zero		64


//--------------------- .nv.constant0.narrow_backward_scatter_add_kernel --------------------------
	.section	.nv.constant0.narrow_backward_scatter_add_kernel,"a",@progbits
	.sectionflags	@""
	.align	4
.nv.constant0.narrow_backward_scatter_add_kernel:
	.zero		984


//--------------------- SYMBOLS --------------------------

	.type		.nv.reservedSmem.offset0,@object
	.size		.nv.reservedSmem.offset0,0x4
